//
// Generated by NVIDIA NVVM Compiler
//
// Compiler Build ID: CL-36424714
// Cuda compilation tools, release 13.0, V13.0.88
// Based on NVVM 20.0.0
//

.version 9.0
.target sm_100
.address_size 64

	// .globl	_Z13GPU_fill_randPfiff
.global .align 4 .b8 precalc_xorwow_matrix[102400];
.global .align 4 .b8 precalc_xorwow_offset_matrix[102400];
.global .align 4 .b8 mrg32k3aM1[2304];
.global .align 4 .b8 mrg32k3aM2[2304];
.global .align 4 .b8 mrg32k3aM1SubSeq[2016];
.global .align 4 .b8 mrg32k3aM2SubSeq[2016];
.global .align 4 .b8 mrg32k3aM1Seq[2304];
.global .align 4 .b8 mrg32k3aM2Seq[2304];
.const .align 8 .b8 __cr_lgamma_table[72];

.visible .entry _Z13GPU_fill_randPfiff(
	.param .u64 .ptr .align 1 _Z13GPU_fill_randPfiff_param_0,
	.param .u32 _Z13GPU_fill_randPfiff_param_1,
	.param .f32 _Z13GPU_fill_randPfiff_param_2,
	.param .f32 _Z13GPU_fill_randPfiff_param_3
)
{
	.local .align 8 .b8 	__local_depot0[48];
	.reg .b64 	%SP;
	.reg .b64 	%SPL;
	.reg .pred 	%p<64>;
	.reg .b32 	%r<1194>;
	.reg .b32 	%f<8>;
	.reg .b64 	%rd<27>;

	mov.u64 	%SPL, __local_depot0;
	ld.param.u64 	%rd10, [_Z13GPU_fill_randPfiff_param_0];
	ld.param.u32 	%r538, [_Z13GPU_fill_randPfiff_param_1];
	ld.param.f32 	%f1, [_Z13GPU_fill_randPfiff_param_2];
	ld.param.f32 	%f2, [_Z13GPU_fill_randPfiff_param_3];
	mov.u32 	%r539, %tid.x;
	mov.u32 	%r540, %ctaid.x;
	mov.u32 	%r541, %ntid.x;
	mad.lo.s32 	%r1, %r540, %r541, %r539;
	setp.ge.s32 	%p1, %r1, %r538;
	@%p1 bra 	$L__BB0_117;
	add.u64 	%rd1, %SPL, 0;
	cvt.s64.s32 	%rd2, %r1;
	mov.b32 	%r930, 1130679339;
	mov.b32 	%r544, 369089326;
	st.local.v2.u32 	[%rd1], {%r544, %r930};
	mov.b32 	%r545, -123459836;
	mov.b32 	%r546, 697477875;
	st.local.v2.u32 	[%rd1+8], {%r546, %r545};
	mov.b32 	%r926, 1013005871;
	mov.b32 	%r547, -589760388;
	st.local.v2.u32 	[%rd1+16], {%r547, %r926};
	setp.eq.s32 	%p2, %r1, 0;
	@%p2 bra 	$L__BB0_116;
	mov.b32 	%r913, 0;
	mov.b32 	%r930, 1130679339;
	mov.b32 	%r926, 1013005871;
	mov.u64 	%rd13, precalc_xorwow_matrix;
	mov.u64 	%rd26, %rd2;
$L__BB0_3:
	mov.u64 	%rd3, %rd26;
	and.b64  	%rd4, %rd3, 3;
	setp.eq.s64 	%p3, %rd4, 0;
	@%p3 bra 	$L__BB0_115;
	mul.wide.u32 	%rd12, %r913, 3200;
	add.s64 	%rd5, %rd13, %rd12;
	mov.b32 	%r926, 0;
	mov.u32 	%r927, %r926;
	mov.u32 	%r928, %r926;
	mov.u32 	%r929, %r926;
	mov.u32 	%r930, %r926;
	mov.u32 	%r919, %r926;
$L__BB0_5:
	mul.wide.u32 	%rd14, %r919, 4;
	add.s64 	%rd15, %rd1, %rd14;
	ld.local.u32 	%r11, [%rd15+4];
	shl.b32 	%r12, %r919, 5;
	mov.b32 	%r925, 0;
$L__BB0_6:
	.pragma "nounroll";
	shr.u32 	%r553, %r11, %r925;
	and.b32  	%r554, %r553, 1;
	setp.eq.b32 	%p4, %r554, 1;
	not.pred 	%p5, %p4;
	add.s32 	%r555, %r12, %r925;
	mul.lo.s32 	%r556, %r555, 5;
	mul.wide.u32 	%rd16, %r556, 4;
	add.s64 	%rd6, %rd5, %rd16;
	@%p5 bra 	$L__BB0_8;
	ld.global.u32 	%r557, [%rd6];
	xor.b32  	%r930, %r930, %r557;
	ld.global.u32 	%r558, [%rd6+4];
	xor.b32  	%r929, %r929, %r558;
	ld.global.u32 	%r559, [%rd6+8];
	xor.b32  	%r928, %r928, %r559;
	ld.global.u32 	%r560, [%rd6+12];
	xor.b32  	%r927, %r927, %r560;
	ld.global.u32 	%r561, [%rd6+16];
	xor.b32  	%r926, %r926, %r561;
$L__BB0_8:
	and.b32  	%r563, %r553, 2;
	setp.eq.s32 	%p6, %r563, 0;
	@%p6 bra 	$L__BB0_10;
	ld.global.u32 	%r564, [%rd6+20];
	xor.b32  	%r930, %r930, %r564;
	ld.global.u32 	%r565, [%rd6+24];
	xor.b32  	%r929, %r929, %r565;
	ld.global.u32 	%r566, [%rd6+28];
	xor.b32  	%r928, %r928, %r566;
	ld.global.u32 	%r567, [%rd6+32];
	xor.b32  	%r927, %r927, %r567;
	ld.global.u32 	%r568, [%rd6+36];
	xor.b32  	%r926, %r926, %r568;
$L__BB0_10:
	and.b32  	%r570, %r553, 4;
	setp.eq.s32 	%p7, %r570, 0;
	@%p7 bra 	$L__BB0_12;
	ld.global.u32 	%r571, [%rd6+40];
	xor.b32  	%r930, %r930, %r571;
	ld.global.u32 	%r572, [%rd6+44];
	xor.b32  	%r929, %r929, %r572;
	ld.global.u32 	%r573, [%rd6+48];
	xor.b32  	%r928, %r928, %r573;
	ld.global.u32 	%r574, [%rd6+52];
	xor.b32  	%r927, %r927, %r574;
	ld.global.u32 	%r575, [%rd6+56];
	xor.b32  	%r926, %r926, %r575;
$L__BB0_12:
	and.b32  	%r577, %r553, 8;
	setp.eq.s32 	%p8, %r577, 0;
	@%p8 bra 	$L__BB0_14;
	ld.global.u32 	%r578, [%rd6+60];
	xor.b32  	%r930, %r930, %r578;
	ld.global.u32 	%r579, [%rd6+64];
	xor.b32  	%r929, %r929, %r579;
	ld.global.u32 	%r580, [%rd6+68];
	xor.b32  	%r928, %r928, %r580;
	ld.global.u32 	%r581, [%rd6+72];
	xor.b32  	%r927, %r927, %r581;
	ld.global.u32 	%r582, [%rd6+76];
	xor.b32  	%r926, %r926, %r582;
$L__BB0_14:
	and.b32  	%r584, %r553, 16;
	setp.eq.s32 	%p9, %r584, 0;
	@%p9 bra 	$L__BB0_16;
	ld.global.u32 	%r585, [%rd6+80];
	xor.b32  	%r930, %r930, %r585;
	ld.global.u32 	%r586, [%rd6+84];
	xor.b32  	%r929, %r929, %r586;
	ld.global.u32 	%r587, [%rd6+88];
	xor.b32  	%r928, %r928, %r587;
	ld.global.u32 	%r588, [%rd6+92];
	xor.b32  	%r927, %r927, %r588;
	ld.global.u32 	%r589, [%rd6+96];
	xor.b32  	%r926, %r926, %r589;
$L__BB0_16:
	and.b32  	%r591, %r553, 32;
	setp.eq.s32 	%p10, %r591, 0;
	@%p10 bra 	$L__BB0_18;
	ld.global.u32 	%r592, [%rd6+100];
	xor.b32  	%r930, %r930, %r592;
	ld.global.u32 	%r593, [%rd6+104];
	xor.b32  	%r929, %r929, %r593;
	ld.global.u32 	%r594, [%rd6+108];
	xor.b32  	%r928, %r928, %r594;
	ld.global.u32 	%r595, [%rd6+112];
	xor.b32  	%r927, %r927, %r595;
	ld.global.u32 	%r596, [%rd6+116];
	xor.b32  	%r926, %r926, %r596;
$L__BB0_18:
	and.b32  	%r598, %r553, 64;
	setp.eq.s32 	%p11, %r598, 0;
	@%p11 bra 	$L__BB0_20;
	ld.global.u32 	%r599, [%rd6+120];
	xor.b32  	%r930, %r930, %r599;
	ld.global.u32 	%r600, [%rd6+124];
	xor.b32  	%r929, %r929, %r600;
	ld.global.u32 	%r601, [%rd6+128];
	xor.b32  	%r928, %r928, %r601;
	ld.global.u32 	%r602, [%rd6+132];
	xor.b32  	%r927, %r927, %r602;
	ld.global.u32 	%r603, [%rd6+136];
	xor.b32  	%r926, %r926, %r603;
$L__BB0_20:
	and.b32  	%r605, %r553, 128;
	setp.eq.s32 	%p12, %r605, 0;
	@%p12 bra 	$L__BB0_22;
	ld.global.u32 	%r606, [%rd6+140];
	xor.b32  	%r930, %r930, %r606;
	ld.global.u32 	%r607, [%rd6+144];
	xor.b32  	%r929, %r929, %r607;
	ld.global.u32 	%r608, [%rd6+148];
	xor.b32  	%r928, %r928, %r608;
	ld.global.u32 	%r609, [%rd6+152];
	xor.b32  	%r927, %r927, %r609;
	ld.global.u32 	%r610, [%rd6+156];
	xor.b32  	%r926, %r926, %r610;
$L__BB0_22:
	and.b32  	%r612, %r553, 256;
	setp.eq.s32 	%p13, %r612, 0;
	@%p13 bra 	$L__BB0_24;
	ld.global.u32 	%r613, [%rd6+160];
	xor.b32  	%r930, %r930, %r613;
	ld.global.u32 	%r614, [%rd6+164];
	xor.b32  	%r929, %r929, %r614;
	ld.global.u32 	%r615, [%rd6+168];
	xor.b32  	%r928, %r928, %r615;
	ld.global.u32 	%r616, [%rd6+172];
	xor.b32  	%r927, %r927, %r616;
	ld.global.u32 	%r617, [%rd6+176];
	xor.b32  	%r926, %r926, %r617;
$L__BB0_24:
	and.b32  	%r619, %r553, 512;
	setp.eq.s32 	%p14, %r619, 0;
	@%p14 bra 	$L__BB0_26;
	ld.global.u32 	%r620, [%rd6+180];
	xor.b32  	%r930, %r930, %r620;
	ld.global.u32 	%r621, [%rd6+184];
	xor.b32  	%r929, %r929, %r621;
	ld.global.u32 	%r622, [%rd6+188];
	xor.b32  	%r928, %r928, %r622;
	ld.global.u32 	%r623, [%rd6+192];
	xor.b32  	%r927, %r927, %r623;
	ld.global.u32 	%r624, [%rd6+196];
	xor.b32  	%r926, %r926, %r624;
$L__BB0_26:
	and.b32  	%r626, %r553, 1024;
	setp.eq.s32 	%p15, %r626, 0;
	@%p15 bra 	$L__BB0_28;
	ld.global.u32 	%r627, [%rd6+200];
	xor.b32  	%r930, %r930, %r627;
	ld.global.u32 	%r628, [%rd6+204];
	xor.b32  	%r929, %r929, %r628;
	ld.global.u32 	%r629, [%rd6+208];
	xor.b32  	%r928, %r928, %r629;
	ld.global.u32 	%r630, [%rd6+212];
	xor.b32  	%r927, %r927, %r630;
	ld.global.u32 	%r631, [%rd6+216];
	xor.b32  	%r926, %r926, %r631;
$L__BB0_28:
	and.b32  	%r633, %r553, 2048;
	setp.eq.s32 	%p16, %r633, 0;
	@%p16 bra 	$L__BB0_30;
	ld.global.u32 	%r634, [%rd6+220];
	xor.b32  	%r930, %r930, %r634;
	ld.global.u32 	%r635, [%rd6+224];
	xor.b32  	%r929, %r929, %r635;
	ld.global.u32 	%r636, [%rd6+228];
	xor.b32  	%r928, %r928, %r636;
	ld.global.u32 	%r637, [%rd6+232];
	xor.b32  	%r927, %r927, %r637;
	ld.global.u32 	%r638, [%rd6+236];
	xor.b32  	%r926, %r926, %r638;
$L__BB0_30:
	and.b32  	%r640, %r553, 4096;
	setp.eq.s32 	%p17, %r640, 0;
	@%p17 bra 	$L__BB0_32;
	ld.global.u32 	%r641, [%rd6+240];
	xor.b32  	%r930, %r930, %r641;
	ld.global.u32 	%r642, [%rd6+244];
	xor.b32  	%r929, %r929, %r642;
	ld.global.u32 	%r643, [%rd6+248];
	xor.b32  	%r928, %r928, %r643;
	ld.global.u32 	%r644, [%rd6+252];
	xor.b32  	%r927, %r927, %r644;
	ld.global.u32 	%r645, [%rd6+256];
	xor.b32  	%r926, %r926, %r645;
$L__BB0_32:
	and.b32  	%r647, %r553, 8192;
	setp.eq.s32 	%p18, %r647, 0;
	@%p18 bra 	$L__BB0_34;
	ld.global.u32 	%r648, [%rd6+260];
	xor.b32  	%r930, %r930, %r648;
	ld.global.u32 	%r649, [%rd6+264];
	xor.b32  	%r929, %r929, %r649;
	ld.global.u32 	%r650, [%rd6+268];
	xor.b32  	%r928, %r928, %r650;
	ld.global.u32 	%r651, [%rd6+272];
	xor.b32  	%r927, %r927, %r651;
	ld.global.u32 	%r652, [%rd6+276];
	xor.b32  	%r926, %r926, %r652;
$L__BB0_34:
	and.b32  	%r654, %r553, 16384;
	setp.eq.s32 	%p19, %r654, 0;
	@%p19 bra 	$L__BB0_36;
	ld.global.u32 	%r655, [%rd6+280];
	xor.b32  	%r930, %r930, %r655;
	ld.global.u32 	%r656, [%rd6+284];
	xor.b32  	%r929, %r929, %r656;
	ld.global.u32 	%r657, [%rd6+288];
	xor.b32  	%r928, %r928, %r657;
	ld.global.u32 	%r658, [%rd6+292];
	xor.b32  	%r927, %r927, %r658;
	ld.global.u32 	%r659, [%rd6+296];
	xor.b32  	%r926, %r926, %r659;
$L__BB0_36:
	and.b32  	%r661, %r553, 32768;
	setp.eq.s32 	%p20, %r661, 0;
	@%p20 bra 	$L__BB0_38;
	ld.global.u32 	%r662, [%rd6+300];
	xor.b32  	%r930, %r930, %r662;
	ld.global.u32 	%r663, [%rd6+304];
	xor.b32  	%r929, %r929, %r663;
	ld.global.u32 	%r664, [%rd6+308];
	xor.b32  	%r928, %r928, %r664;
	ld.global.u32 	%r665, [%rd6+312];
	xor.b32  	%r927, %r927, %r665;
	ld.global.u32 	%r666, [%rd6+316];
	xor.b32  	%r926, %r926, %r666;
$L__BB0_38:
	add.s32 	%r925, %r925, 16;
	setp.ne.s32 	%p21, %r925, 32;
	@%p21 bra 	$L__BB0_6;
	mad.lo.s32 	%r667, %r919, -31, %r12;
	add.s32 	%r919, %r667, 1;
	setp.ne.s32 	%p22, %r919, 5;
	@%p22 bra 	$L__BB0_5;
	st.local.u32 	[%rd1+4], %r930;
	st.local.v2.u32 	[%rd1+8], {%r929, %r928};
	st.local.v2.u32 	[%rd1+16], {%r927, %r926};
	setp.eq.s64 	%p23, %rd4, 1;
	@%p23 bra 	$L__BB0_115;
	mov.b32 	%r926, 0;
	mov.u32 	%r1019, %r926;
	mov.u32 	%r1020, %r926;
	mov.u32 	%r1021, %r926;
	mov.u32 	%r930, %r926;
	mov.u32 	%r1011, %r926;
$L__BB0_42:
	mul.wide.u32 	%rd17, %r1011, 4;
	add.s64 	%rd18, %rd1, %rd17;
	ld.local.u32 	%r187, [%rd18+4];
	shl.b32 	%r188, %r1011, 5;
	mov.b32 	%r1017, 0;
$L__BB0_43:
	.pragma "nounroll";
	shr.u32 	%r670, %r187, %r1017;
	and.b32  	%r671, %r670, 1;
	setp.eq.b32 	%p24, %r671, 1;
	not.pred 	%p25, %p24;
	add.s32 	%r672, %r188, %r1017;
	mul.lo.s32 	%r673, %r672, 5;
	mul.wide.u32 	%rd19, %r673, 4;
	add.s64 	%rd7, %rd5, %rd19;
	@%p25 bra 	$L__BB0_45;
	ld.global.u32 	%r674, [%rd7];
	xor.b32  	%r930, %r930, %r674;
	ld.global.u32 	%r675, [%rd7+4];
	xor.b32  	%r1021, %r1021, %r675;
	ld.global.u32 	%r676, [%rd7+8];
	xor.b32  	%r1020, %r1020, %r676;
	ld.global.u32 	%r677, [%rd7+12];
	xor.b32  	%r1019, %r1019, %r677;
	ld.global.u32 	%r678, [%rd7+16];
	xor.b32  	%r926, %r926, %r678;
$L__BB0_45:
	and.b32  	%r680, %r670, 2;
	setp.eq.s32 	%p26, %r680, 0;
	@%p26 bra 	$L__BB0_47;
	ld.global.u32 	%r681, [%rd7+20];
	xor.b32  	%r930, %r930, %r681;
	ld.global.u32 	%r682, [%rd7+24];
	xor.b32  	%r1021, %r1021, %r682;
	ld.global.u32 	%r683, [%rd7+28];
	xor.b32  	%r1020, %r1020, %r683;
	ld.global.u32 	%r684, [%rd7+32];
	xor.b32  	%r1019, %r1019, %r684;
	ld.global.u32 	%r685, [%rd7+36];
	xor.b32  	%r926, %r926, %r685;
$L__BB0_47:
	and.b32  	%r687, %r670, 4;
	setp.eq.s32 	%p27, %r687, 0;
	@%p27 bra 	$L__BB0_49;
	ld.global.u32 	%r688, [%rd7+40];
	xor.b32  	%r930, %r930, %r688;
	ld.global.u32 	%r689, [%rd7+44];
	xor.b32  	%r1021, %r1021, %r689;
	ld.global.u32 	%r690, [%rd7+48];
	xor.b32  	%r1020, %r1020, %r690;
	ld.global.u32 	%r691, [%rd7+52];
	xor.b32  	%r1019, %r1019, %r691;
	ld.global.u32 	%r692, [%rd7+56];
	xor.b32  	%r926, %r926, %r692;
$L__BB0_49:
	and.b32  	%r694, %r670, 8;
	setp.eq.s32 	%p28, %r694, 0;
	@%p28 bra 	$L__BB0_51;
	ld.global.u32 	%r695, [%rd7+60];
	xor.b32  	%r930, %r930, %r695;
	ld.global.u32 	%r696, [%rd7+64];
	xor.b32  	%r1021, %r1021, %r696;
	ld.global.u32 	%r697, [%rd7+68];
	xor.b32  	%r1020, %r1020, %r697;
	ld.global.u32 	%r698, [%rd7+72];
	xor.b32  	%r1019, %r1019, %r698;
	ld.global.u32 	%r699, [%rd7+76];
	xor.b32  	%r926, %r926, %r699;
$L__BB0_51:
	and.b32  	%r701, %r670, 16;
	setp.eq.s32 	%p29, %r701, 0;
	@%p29 bra 	$L__BB0_53;
	ld.global.u32 	%r702, [%rd7+80];
	xor.b32  	%r930, %r930, %r702;
	ld.global.u32 	%r703, [%rd7+84];
	xor.b32  	%r1021, %r1021, %r703;
	ld.global.u32 	%r704, [%rd7+88];
	xor.b32  	%r1020, %r1020, %r704;
	ld.global.u32 	%r705, [%rd7+92];
	xor.b32  	%r1019, %r1019, %r705;
	ld.global.u32 	%r706, [%rd7+96];
	xor.b32  	%r926, %r926, %r706;
$L__BB0_53:
	and.b32  	%r708, %r670, 32;
	setp.eq.s32 	%p30, %r708, 0;
	@%p30 bra 	$L__BB0_55;
	ld.global.u32 	%r709, [%rd7+100];
	xor.b32  	%r930, %r930, %r709;
	ld.global.u32 	%r710, [%rd7+104];
	xor.b32  	%r1021, %r1021, %r710;
	ld.global.u32 	%r711, [%rd7+108];
	xor.b32  	%r1020, %r1020, %r711;
	ld.global.u32 	%r712, [%rd7+112];
	xor.b32  	%r1019, %r1019, %r712;
	ld.global.u32 	%r713, [%rd7+116];
	xor.b32  	%r926, %r926, %r713;
$L__BB0_55:
	and.b32  	%r715, %r670, 64;
	setp.eq.s32 	%p31, %r715, 0;
	@%p31 bra 	$L__BB0_57;
	ld.global.u32 	%r716, [%rd7+120];
	xor.b32  	%r930, %r930, %r716;
	ld.global.u32 	%r717, [%rd7+124];
	xor.b32  	%r1021, %r1021, %r717;
	ld.global.u32 	%r718, [%rd7+128];
	xor.b32  	%r1020, %r1020, %r718;
	ld.global.u32 	%r719, [%rd7+132];
	xor.b32  	%r1019, %r1019, %r719;
	ld.global.u32 	%r720, [%rd7+136];
	xor.b32  	%r926, %r926, %r720;
$L__BB0_57:
	and.b32  	%r722, %r670, 128;
	setp.eq.s32 	%p32, %r722, 0;
	@%p32 bra 	$L__BB0_59;
	ld.global.u32 	%r723, [%rd7+140];
	xor.b32  	%r930, %r930, %r723;
	ld.global.u32 	%r724, [%rd7+144];
	xor.b32  	%r1021, %r1021, %r724;
	ld.global.u32 	%r725, [%rd7+148];
	xor.b32  	%r1020, %r1020, %r725;
	ld.global.u32 	%r726, [%rd7+152];
	xor.b32  	%r1019, %r1019, %r726;
	ld.global.u32 	%r727, [%rd7+156];
	xor.b32  	%r926, %r926, %r727;
$L__BB0_59:
	and.b32  	%r729, %r670, 256;
	setp.eq.s32 	%p33, %r729, 0;
	@%p33 bra 	$L__BB0_61;
	ld.global.u32 	%r730, [%rd7+160];
	xor.b32  	%r930, %r930, %r730;
	ld.global.u32 	%r731, [%rd7+164];
	xor.b32  	%r1021, %r1021, %r731;
	ld.global.u32 	%r732, [%rd7+168];
	xor.b32  	%r1020, %r1020, %r732;
	ld.global.u32 	%r733, [%rd7+172];
	xor.b32  	%r1019, %r1019, %r733;
	ld.global.u32 	%r734, [%rd7+176];
	xor.b32  	%r926, %r926, %r734;
$L__BB0_61:
	and.b32  	%r736, %r670, 512;
	setp.eq.s32 	%p34, %r736, 0;
	@%p34 bra 	$L__BB0_63;
	ld.global.u32 	%r737, [%rd7+180];
	xor.b32  	%r930, %r930, %r737;
	ld.global.u32 	%r738, [%rd7+184];
	xor.b32  	%r1021, %r1021, %r738;
	ld.global.u32 	%r739, [%rd7+188];
	xor.b32  	%r1020, %r1020, %r739;
	ld.global.u32 	%r740, [%rd7+192];
	xor.b32  	%r1019, %r1019, %r740;
	ld.global.u32 	%r741, [%rd7+196];
	xor.b32  	%r926, %r926, %r741;
$L__BB0_63:
	and.b32  	%r743, %r670, 1024;
	setp.eq.s32 	%p35, %r743, 0;
	@%p35 bra 	$L__BB0_65;
	ld.global.u32 	%r744, [%rd7+200];
	xor.b32  	%r930, %r930, %r744;
	ld.global.u32 	%r745, [%rd7+204];
	xor.b32  	%r1021, %r1021, %r745;
	ld.global.u32 	%r746, [%rd7+208];
	xor.b32  	%r1020, %r1020, %r746;
	ld.global.u32 	%r747, [%rd7+212];
	xor.b32  	%r1019, %r1019, %r747;
	ld.global.u32 	%r748, [%rd7+216];
	xor.b32  	%r926, %r926, %r748;
$L__BB0_65:
	and.b32  	%r750, %r670, 2048;
	setp.eq.s32 	%p36, %r750, 0;
	@%p36 bra 	$L__BB0_67;
	ld.global.u32 	%r751, [%rd7+220];
	xor.b32  	%r930, %r930, %r751;
	ld.global.u32 	%r752, [%rd7+224];
	xor.b32  	%r1021, %r1021, %r752;
	ld.global.u32 	%r753, [%rd7+228];
	xor.b32  	%r1020, %r1020, %r753;
	ld.global.u32 	%r754, [%rd7+232];
	xor.b32  	%r1019, %r1019, %r754;
	ld.global.u32 	%r755, [%rd7+236];
	xor.b32  	%r926, %r926, %r755;
$L__BB0_67:
	and.b32  	%r757, %r670, 4096;
	setp.eq.s32 	%p37, %r757, 0;
	@%p37 bra 	$L__BB0_69;
	ld.global.u32 	%r758, [%rd7+240];
	xor.b32  	%r930, %r930, %r758;
	ld.global.u32 	%r759, [%rd7+244];
	xor.b32  	%r1021, %r1021, %r759;
	ld.global.u32 	%r760, [%rd7+248];
	xor.b32  	%r1020, %r1020, %r760;
	ld.global.u32 	%r761, [%rd7+252];
	xor.b32  	%r1019, %r1019, %r761;
	ld.global.u32 	%r762, [%rd7+256];
	xor.b32  	%r926, %r926, %r762;
$L__BB0_69:
	and.b32  	%r764, %r670, 8192;
	setp.eq.s32 	%p38, %r764, 0;
	@%p38 bra 	$L__BB0_71;
	ld.global.u32 	%r765, [%rd7+260];
	xor.b32  	%r930, %r930, %r765;
	ld.global.u32 	%r766, [%rd7+264];
	xor.b32  	%r1021, %r1021, %r766;
	ld.global.u32 	%r767, [%rd7+268];
	xor.b32  	%r1020, %r1020, %r767;
	ld.global.u32 	%r768, [%rd7+272];
	xor.b32  	%r1019, %r1019, %r768;
	ld.global.u32 	%r769, [%rd7+276];
	xor.b32  	%r926, %r926, %r769;
$L__BB0_71:
	and.b32  	%r771, %r670, 16384;
	setp.eq.s32 	%p39, %r771, 0;
	@%p39 bra 	$L__BB0_73;
	ld.global.u32 	%r772, [%rd7+280];
	xor.b32  	%r930, %r930, %r772;
	ld.global.u32 	%r773, [%rd7+284];
	xor.b32  	%r1021, %r1021, %r773;
	ld.global.u32 	%r774, [%rd7+288];
	xor.b32  	%r1020, %r1020, %r774;
	ld.global.u32 	%r775, [%rd7+292];
	xor.b32  	%r1019, %r1019, %r775;
	ld.global.u32 	%r776, [%rd7+296];
	xor.b32  	%r926, %r926, %r776;
$L__BB0_73:
	and.b32  	%r778, %r670, 32768;
	setp.eq.s32 	%p40, %r778, 0;
	@%p40 bra 	$L__BB0_75;
	ld.global.u32 	%r779, [%rd7+300];
	xor.b32  	%r930, %r930, %r779;
	ld.global.u32 	%r780, [%rd7+304];
	xor.b32  	%r1021, %r1021, %r780;
	ld.global.u32 	%r781, [%rd7+308];
	xor.b32  	%r1020, %r1020, %r781;
	ld.global.u32 	%r782, [%rd7+312];
	xor.b32  	%r1019, %r1019, %r782;
	ld.global.u32 	%r783, [%rd7+316];
	xor.b32  	%r926, %r926, %r783;
$L__BB0_75:
	add.s32 	%r1017, %r1017, 16;
	setp.ne.s32 	%p41, %r1017, 32;
	@%p41 bra 	$L__BB0_43;
	mad.lo.s32 	%r784, %r1011, -31, %r188;
	add.s32 	%r1011, %r784, 1;
	setp.ne.s32 	%p42, %r1011, 5;
	@%p42 bra 	$L__BB0_42;
	st.local.u32 	[%rd1+4], %r930;
	st.local.v2.u32 	[%rd1+8], {%r1021, %r1020};
	st.local.v2.u32 	[%rd1+16], {%r1019, %r926};
	setp.ne.s64 	%p43, %rd4, 3;
	@%p43 bra 	$L__BB0_115;
	mov.b32 	%r926, 0;
	mov.u32 	%r1111, %r926;
	mov.u32 	%r1112, %r926;
	mov.u32 	%r1113, %r926;
	mov.u32 	%r930, %r926;
	mov.u32 	%r1103, %r926;
$L__BB0_79:
	mul.wide.u32 	%rd20, %r1103, 4;
	add.s64 	%rd21, %rd1, %rd20;
	ld.local.u32 	%r363, [%rd21+4];
	shl.b32 	%r364, %r1103, 5;
	mov.b32 	%r1109, 0;
$L__BB0_80:
	.pragma "nounroll";
	shr.u32 	%r787, %r363, %r1109;
	and.b32  	%r788, %r787, 1;
	setp.eq.b32 	%p44, %r788, 1;
	not.pred 	%p45, %p44;
	add.s32 	%r789, %r364, %r1109;
	mul.lo.s32 	%r790, %r789, 5;
	mul.wide.u32 	%rd22, %r790, 4;
	add.s64 	%rd8, %rd5, %rd22;
	@%p45 bra 	$L__BB0_82;
	ld.global.u32 	%r791, [%rd8];
	xor.b32  	%r930, %r930, %r791;
	ld.global.u32 	%r792, [%rd8+4];
	xor.b32  	%r1113, %r1113, %r792;
	ld.global.u32 	%r793, [%rd8+8];
	xor.b32  	%r1112, %r1112, %r793;
	ld.global.u32 	%r794, [%rd8+12];
	xor.b32  	%r1111, %r1111, %r794;
	ld.global.u32 	%r795, [%rd8+16];
	xor.b32  	%r926, %r926, %r795;
$L__BB0_82:
	and.b32  	%r797, %r787, 2;
	setp.eq.s32 	%p46, %r797, 0;
	@%p46 bra 	$L__BB0_84;
	ld.global.u32 	%r798, [%rd8+20];
	xor.b32  	%r930, %r930, %r798;
	ld.global.u32 	%r799, [%rd8+24];
	xor.b32  	%r1113, %r1113, %r799;
	ld.global.u32 	%r800, [%rd8+28];
	xor.b32  	%r1112, %r1112, %r800;
	ld.global.u32 	%r801, [%rd8+32];
	xor.b32  	%r1111, %r1111, %r801;
	ld.global.u32 	%r802, [%rd8+36];
	xor.b32  	%r926, %r926, %r802;
$L__BB0_84:
	and.b32  	%r804, %r787, 4;
	setp.eq.s32 	%p47, %r804, 0;
	@%p47 bra 	$L__BB0_86;
	ld.global.u32 	%r805, [%rd8+40];
	xor.b32  	%r930, %r930, %r805;
	ld.global.u32 	%r806, [%rd8+44];
	xor.b32  	%r1113, %r1113, %r806;
	ld.global.u32 	%r807, [%rd8+48];
	xor.b32  	%r1112, %r1112, %r807;
	ld.global.u32 	%r808, [%rd8+52];
	xor.b32  	%r1111, %r1111, %r808;
	ld.global.u32 	%r809, [%rd8+56];
	xor.b32  	%r926, %r926, %r809;
$L__BB0_86:
	and.b32  	%r811, %r787, 8;
	setp.eq.s32 	%p48, %r811, 0;
	@%p48 bra 	$L__BB0_88;
	ld.global.u32 	%r812, [%rd8+60];
	xor.b32  	%r930, %r930, %r812;
	ld.global.u32 	%r813, [%rd8+64];
	xor.b32  	%r1113, %r1113, %r813;
	ld.global.u32 	%r814, [%rd8+68];
	xor.b32  	%r1112, %r1112, %r814;
	ld.global.u32 	%r815, [%rd8+72];
	xor.b32  	%r1111, %r1111, %r815;
	ld.global.u32 	%r816, [%rd8+76];
	xor.b32  	%r926, %r926, %r816;
$L__BB0_88:
	and.b32  	%r818, %r787, 16;
	setp.eq.s32 	%p49, %r818, 0;
	@%p49 bra 	$L__BB0_90;
	ld.global.u32 	%r819, [%rd8+80];
	xor.b32  	%r930, %r930, %r819;
	ld.global.u32 	%r820, [%rd8+84];
	xor.b32  	%r1113, %r1113, %r820;
	ld.global.u32 	%r821, [%rd8+88];
	xor.b32  	%r1112, %r1112, %r821;
	ld.global.u32 	%r822, [%rd8+92];
	xor.b32  	%r1111, %r1111, %r822;
	ld.global.u32 	%r823, [%rd8+96];
	xor.b32  	%r926, %r926, %r823;
$L__BB0_90:
	and.b32  	%r825, %r787, 32;
	setp.eq.s32 	%p50, %r825, 0;
	@%p50 bra 	$L__BB0_92;
	ld.global.u32 	%r826, [%rd8+100];
	xor.b32  	%r930, %r930, %r826;
	ld.global.u32 	%r827, [%rd8+104];
	xor.b32  	%r1113, %r1113, %r827;
	ld.global.u32 	%r828, [%rd8+108];
	xor.b32  	%r1112, %r1112, %r828;
	ld.global.u32 	%r829, [%rd8+112];
	xor.b32  	%r1111, %r1111, %r829;
	ld.global.u32 	%r830, [%rd8+116];
	xor.b32  	%r926, %r926, %r830;
$L__BB0_92:
	and.b32  	%r832, %r787, 64;
	setp.eq.s32 	%p51, %r832, 0;
	@%p51 bra 	$L__BB0_94;
	ld.global.u32 	%r833, [%rd8+120];
	xor.b32  	%r930, %r930, %r833;
	ld.global.u32 	%r834, [%rd8+124];
	xor.b32  	%r1113, %r1113, %r834;
	ld.global.u32 	%r835, [%rd8+128];
	xor.b32  	%r1112, %r1112, %r835;
	ld.global.u32 	%r836, [%rd8+132];
	xor.b32  	%r1111, %r1111, %r836;
	ld.global.u32 	%r837, [%rd8+136];
	xor.b32  	%r926, %r926, %r837;
$L__BB0_94:
	and.b32  	%r839, %r787, 128;
	setp.eq.s32 	%p52, %r839, 0;
	@%p52 bra 	$L__BB0_96;
	ld.global.u32 	%r840, [%rd8+140];
	xor.b32  	%r930, %r930, %r840;
	ld.global.u32 	%r841, [%rd8+144];
	xor.b32  	%r1113, %r1113, %r841;
	ld.global.u32 	%r842, [%rd8+148];
	xor.b32  	%r1112, %r1112, %r842;
	ld.global.u32 	%r843, [%rd8+152];
	xor.b32  	%r1111, %r1111, %r843;
	ld.global.u32 	%r844, [%rd8+156];
	xor.b32  	%r926, %r926, %r844;
$L__BB0_96:
	and.b32  	%r846, %r787, 256;
	setp.eq.s32 	%p53, %r846, 0;
	@%p53 bra 	$L__BB0_98;
	ld.global.u32 	%r847, [%rd8+160];
	xor.b32  	%r930, %r930, %r847;
	ld.global.u32 	%r848, [%rd8+164];
	xor.b32  	%r1113, %r1113, %r848;
	ld.global.u32 	%r849, [%rd8+168];
	xor.b32  	%r1112, %r1112, %r849;
	ld.global.u32 	%r850, [%rd8+172];
	xor.b32  	%r1111, %r1111, %r850;
	ld.global.u32 	%r851, [%rd8+176];
	xor.b32  	%r926, %r926, %r851;
$L__BB0_98:
	and.b32  	%r853, %r787, 512;
	setp.eq.s32 	%p54, %r853, 0;
	@%p54 bra 	$L__BB0_100;
	ld.global.u32 	%r854, [%rd8+180];
	xor.b32  	%r930, %r930, %r854;
	ld.global.u32 	%r855, [%rd8+184];
	xor.b32  	%r1113, %r1113, %r855;
	ld.global.u32 	%r856, [%rd8+188];
	xor.b32  	%r1112, %r1112, %r856;
	ld.global.u32 	%r857, [%rd8+192];
	xor.b32  	%r1111, %r1111, %r857;
	ld.global.u32 	%r858, [%rd8+196];
	xor.b32  	%r926, %r926, %r858;
$L__BB0_100:
	and.b32  	%r860, %r787, 1024;
	setp.eq.s32 	%p55, %r860, 0;
	@%p55 bra 	$L__BB0_102;
	ld.global.u32 	%r861, [%rd8+200];
	xor.b32  	%r930, %r930, %r861;
	ld.global.u32 	%r862, [%rd8+204];
	xor.b32  	%r1113, %r1113, %r862;
	ld.global.u32 	%r863, [%rd8+208];
	xor.b32  	%r1112, %r1112, %r863;
	ld.global.u32 	%r864, [%rd8+212];
	xor.b32  	%r1111, %r1111, %r864;
	ld.global.u32 	%r865, [%rd8+216];
	xor.b32  	%r926, %r926, %r865;
$L__BB0_102:
	and.b32  	%r867, %r787, 2048;
	setp.eq.s32 	%p56, %r867, 0;
	@%p56 bra 	$L__BB0_104;
	ld.global.u32 	%r868, [%rd8+220];
	xor.b32  	%r930, %r930, %r868;
	ld.global.u32 	%r869, [%rd8+224];
	xor.b32  	%r1113, %r1113, %r869;
	ld.global.u32 	%r870, [%rd8+228];
	xor.b32  	%r1112, %r1112, %r870;
	ld.global.u32 	%r871, [%rd8+232];
	xor.b32  	%r1111, %r1111, %r871;
	ld.global.u32 	%r872, [%rd8+236];
	xor.b32  	%r926, %r926, %r872;
$L__BB0_104:
	and.b32  	%r874, %r787, 4096;
	setp.eq.s32 	%p57, %r874, 0;
	@%p57 bra 	$L__BB0_106;
	ld.global.u32 	%r875, [%rd8+240];
	xor.b32  	%r930, %r930, %r875;
	ld.global.u32 	%r876, [%rd8+244];
	xor.b32  	%r1113, %r1113, %r876;
	ld.global.u32 	%r877, [%rd8+248];
	xor.b32  	%r1112, %r1112, %r877;
	ld.global.u32 	%r878, [%rd8+252];
	xor.b32  	%r1111, %r1111, %r878;
	ld.global.u32 	%r879, [%rd8+256];
	xor.b32  	%r926, %r926, %r879;
$L__BB0_106:
	and.b32  	%r881, %r787, 8192;
	setp.eq.s32 	%p58, %r881, 0;
	@%p58 bra 	$L__BB0_108;
	ld.global.u32 	%r882, [%rd8+260];
	xor.b32  	%r930, %r930, %r882;
	ld.global.u32 	%r883, [%rd8+264];
	xor.b32  	%r1113, %r1113, %r883;
	ld.global.u32 	%r884, [%rd8+268];
	xor.b32  	%r1112, %r1112, %r884;
	ld.global.u32 	%r885, [%rd8+272];
	xor.b32  	%r1111, %r1111, %r885;
	ld.global.u32 	%r886, [%rd8+276];
	xor.b32  	%r926, %r926, %r886;
$L__BB0_108:
	and.b32  	%r888, %r787, 16384;
	setp.eq.s32 	%p59, %r888, 0;
	@%p59 bra 	$L__BB0_110;
	ld.global.u32 	%r889, [%rd8+280];
	xor.b32  	%r930, %r930, %r889;
	ld.global.u32 	%r890, [%rd8+284];
	xor.b32  	%r1113, %r1113, %r890;
	ld.global.u32 	%r891, [%rd8+288];
	xor.b32  	%r1112, %r1112, %r891;
	ld.global.u32 	%r892, [%rd8+292];
	xor.b32  	%r1111, %r1111, %r892;
	ld.global.u32 	%r893, [%rd8+296];
	xor.b32  	%r926, %r926, %r893;
$L__BB0_110:
	and.b32  	%r895, %r787, 32768;
	setp.eq.s32 	%p60, %r895, 0;
	@%p60 bra 	$L__BB0_112;
	ld.global.u32 	%r896, [%rd8+300];
	xor.b32  	%r930, %r930, %r896;
	ld.global.u32 	%r897, [%rd8+304];
	xor.b32  	%r1113, %r1113, %r897;
	ld.global.u32 	%r898, [%rd8+308];
	xor.b32  	%r1112, %r1112, %r898;
	ld.global.u32 	%r899, [%rd8+312];
	xor.b32  	%r1111, %r1111, %r899;
	ld.global.u32 	%r900, [%rd8+316];
	xor.b32  	%r926, %r926, %r900;
$L__BB0_112:
	add.s32 	%r1109, %r1109, 16;
	setp.ne.s32 	%p61, %r1109, 32;
	@%p61 bra 	$L__BB0_80;
	mad.lo.s32 	%r901, %r1103, -31, %r364;
	add.s32 	%r1103, %r901, 1;
	setp.ne.s32 	%p62, %r1103, 5;
	@%p62 bra 	$L__BB0_79;
	st.local.u32 	[%rd1+4], %r930;
	st.local.v2.u32 	[%rd1+8], {%r1113, %r1112};
	st.local.v2.u32 	[%rd1+16], {%r1111, %r926};
$L__BB0_115:
	shr.u64 	%rd26, %rd3, 2;
	add.s32 	%r913, %r913, 1;
	setp.gt.u64 	%p63, %rd3, 3;
	@%p63 bra 	$L__BB0_3;
$L__BB0_116:
	shr.u32 	%r902, %r930, 2;
	xor.b32  	%r903, %r902, %r930;
	shl.b32 	%r904, %r926, 4;
	shl.b32 	%r905, %r903, 1;
	xor.b32  	%r906, %r905, %r904;
	xor.b32  	%r907, %r906, %r903;
	xor.b32  	%r908, %r907, %r926;
	add.s32 	%r909, %r908, 369451763;
	cvt.rn.f32.u32 	%f3, %r909;
	fma.rn.f32 	%f4, %f3, 0f2F800000, 0f2F000000;
	sub.f32 	%f5, %f2, %f1;
	fma.rn.f32 	%f6, %f5, %f4, %f1;
	cvt.rzi.s32.f32 	%r910, %f6;
	cvt.rn.f32.s32 	%f7, %r910;
	cvta.to.global.u64 	%rd23, %rd10;
	shl.b64 	%rd24, %rd2, 2;
	add.s64 	%rd25, %rd23, %rd24;
	st.global.f32 	[%rd25], %f7;
$L__BB0_117:
	ret;

}
	// .globl	_Z16addOneToElementsPii
.visible .entry _Z16addOneToElementsPii(
	.param .u64 .ptr .align 1 _Z16addOneToElementsPii_param_0,
	.param .u32 _Z16addOneToElementsPii_param_1
)
{
	.reg .pred 	%p<2>;
	.reg .b32 	%r<8>;
	.reg .b64 	%rd<5>;

	ld.param.u64 	%rd1, [_Z16addOneToElementsPii_param_0];
	ld.param.u32 	%r2, [_Z16addOneToElementsPii_param_1];
	mov.u32 	%r3, %ctaid.x;
	mov.u32 	%r4, %ntid.x;
	mov.u32 	%r5, %tid.x;
	mad.lo.s32 	%r1, %r3, %r4, %r5;
	setp.ge.s32 	%p1, %r1, %r2;
	@%p1 bra 	$L__BB1_2;
	cvta.to.global.u64 	%rd2, %rd1;
	mul.wide.s32 	%rd3, %r1, 4;
	add.s64 	%rd4, %rd2, %rd3;
	ld.global.u32 	%r6, [%rd4];
	add.s32 	%r7, %r6, 1;
	st.global.u32 	[%rd4], %r7;
$L__BB1_2:
	ret;

}


// ===== COMPILED SASS (sm_100) =====

	.target	sm_100

	.elftype	@"ET_EXEC"


//--------------------- .note.nv.tkinfo           --------------------------
	.section	.note.nv.tkinfo,"",@"SHT_NOTE"
	.sectionflags	@"SHF_NOTE_NV_TKINFO"
	.tkinfo
        /*0018*/ 	.word	0x00000002
        /*0030*/ 	.string	""
        /*0030*/ 	.string	"ptxas"
        /*0030*/ 	.string	"Cuda compilation tools, release 13.0, V13.0.88"
        /*0030*/ 	.string	"Build cuda_13.0.r13.0/compiler.36424714_0"
        /*0030*/ 	.string	"-arch sm_100 -m 64 "



//--------------------- .note.nv.cuinfo           --------------------------
	.section	.note.nv.cuinfo,"",@"SHT_NOTE"
	.sectionflags	@"SHF_NOTE_NV_CUINFO"
        /*0018*/ 	.short	0x0002
        /*001a*/ 	.short	0x0064
        /*001c*/ 	.short	0x0082
	.zero		2


//--------------------- .nv.info                  --------------------------
	.section	.nv.info,"",@"SHT_CUDA_INFO"
	.align	4


	//----- nvinfo : EIATTR_REGCOUNT
	.align		4
        /*0000*/ 	.byte	0x04, 0x2f
        /*0002*/ 	.short	(.L_10 - .L_9)
	.align		4
.L_9:
        /*0004*/ 	.word	index@(_Z13GPU_fill_randPfiff)
        /*0008*/ 	.word	0x00000020


	//----- nvinfo : EIATTR_FRAME_SIZE
	.align		4
.L_10:
        /*000c*/ 	.byte	0x04, 0x11
        /*000e*/ 	.short	(.L_12 - .L_11)
	.align		4
.L_11:
        /*0010*/ 	.word	index@(_Z13GPU_fill_randPfiff)
        /*0014*/ 	.word	0x00000030


	//----- nvinfo : EIATTR_REGCOUNT
	.align		4
.L_12:
        /*0018*/ 	.byte	0x04, 0x2f
        /*001a*/ 	.short	(.L_14 - .L_13)
	.align		4
.L_13:
        /*001c*/ 	.word	index@(_Z16addOneToElementsPii)
        /*0020*/ 	.word	0x00000008


	//----- nvinfo : EIATTR_FRAME_SIZE
	.align		4
.L_14:
        /*0024*/ 	.byte	0x04, 0x11
        /*0026*/ 	.short	(.L_16 - .L_15)
	.align		4
.L_15:
        /*0028*/ 	.word	index@(_Z16addOneToElementsPii)
        /*002c*/ 	.word	0x00000000


	//----- nvinfo : EIATTR_MIN_STACK_SIZE
	.align		4
.L_16:
        /*0030*/ 	.byte	0x04, 0x12
        /*0032*/ 	.short	(.L_18 - .L_17)
	.align		4
.L_17:
        /*0034*/ 	.word	index@(_Z16addOneToElementsPii)
        /*0038*/ 	.word	0x00000000


	//----- nvinfo : EIATTR_MIN_STACK_SIZE
	.align		4
.L_18:
        /*003c*/ 	.byte	0x04, 0x12
        /*003e*/ 	.short	(.L_20 - .L_19)
	.align		4
.L_19:
        /*0040*/ 	.word	index@(_Z13GPU_fill_randPfiff)
        /*0044*/ 	.word	0x00000030
.L_20:


//--------------------- .nv.compat                --------------------------
	.section	.nv.compat,"",@"SHT_CUDA_COMPAT_INFO"
	.align	4
        /*0000*/ 	.byte	0x02, 0x09, 0x00, 0x00, 0x02, 0x02, 0x01, 0x00, 0x02, 0x05, 0x05, 0x00, 0x03, 0x07, 0x01, 0x01
        /*0010*/ 	.byte	0x02, 0x03, 0x00, 0x00, 0x02, 0x06, 0x01, 0x00, 0x04, 0x0b, 0x08, 0x00, 0x09, 0x00, 0x00, 0x00
        /*0020*/ 	.byte	0x00, 0x00, 0x00, 0x00


//--------------------- .nv.info._Z16addOneToElementsPii --------------------------
	.section	.nv.info._Z16addOneToElementsPii,"",@"SHT_CUDA_INFO"
	.sectionflags	@""
	.align	4


	//----- nvinfo : EIATTR_CUDA_API_VERSION
	.align		4
        /*0000*/ 	.byte	0x04, 0x37
        /*0002*/ 	.short	(.L_22 - .L_21)
.L_21:
        /*0004*/ 	.word	0x00000082


	//----- nvinfo : EIATTR_KPARAM_INFO
	.align		4
.L_22:
        /*0008*/ 	.byte	0x04, 0x17
        /*000a*/ 	.short	(.L_24 - .L_23)
.L_23:
        /*000c*/ 	.word	0x00000000
        /*0010*/ 	.short	0x0001
        /*0012*/ 	.short	0x0008
        /*0014*/ 	.byte	0x00, 0xf0, 0x11, 0x00


	//----- nvinfo : EIATTR_KPARAM_INFO
	.align		4
.L_24:
        /*0018*/ 	.byte	0x04, 0x17
        /*001a*/ 	.short	(.L_26 - .L_25)
.L_25:
        /*001c*/ 	.word	0x00000000
        /*0020*/ 	.short	0x0000
        /*0022*/ 	.short	0x0000
        /*0024*/ 	.byte	0x00, 0xf5, 0x21, 0x00


	//----- nvinfo : EIATTR_SPARSE_MMA_MASK
	.align		4
.L_26:
        /*0028*/ 	.byte	0x03, 0x50
        /*002a*/ 	.short	0x0000


	//----- nvinfo : EIATTR_MAXREG_COUNT
	.align		4
        /*002c*/ 	.byte	0x03, 0x1b
        /*002e*/ 	.short	0x00ff


	//----- nvinfo : EIATTR_MERCURY_ISA_VERSION
	.align		4
        /*0030*/ 	.byte	0x03, 0x5f
        /*0032*/ 	.short	0x0101


	//----- nvinfo : EIATTR_VRC_CTA_INIT_COUNT
	.align		4
        /*0034*/ 	.byte	0x02, 0x4a
	.zero		1
	.zero		1


	//----- nvinfo : EIATTR_EXIT_INSTR_OFFSETS
	.align		4
        /*0038*/ 	.byte	0x04, 0x1c
        /*003a*/ 	.short	(.L_28 - .L_27)


	//   ....[0]....
.L_27:
        /*003c*/ 	.word	0x00000070


	//   ....[1]....
        /*0040*/ 	.word	0x000000e0


	//----- nvinfo : EIATTR_CBANK_PARAM_SIZE
	.align		4
.L_28:
        /*0044*/ 	.byte	0x03, 0x19
        /*0046*/ 	.short	0x000c


	//----- nvinfo : EIATTR_PARAM_CBANK
	.align		4
        /*0048*/ 	.byte	0x04, 0x0a
        /*004a*/ 	.short	(.L_30 - .L_29)
	.align		4
.L_29:
        /*004c*/ 	.word	index@(.nv.constant0._Z16addOneToElementsPii)
        /*0050*/ 	.short	0x0380
        /*0052*/ 	.short	0x000c


	//----- nvinfo : EIATTR_SW_WAR
	.align		4
.L_30:
        /*0054*/ 	.byte	0x04, 0x36
        /*0056*/ 	.short	(.L_32 - .L_31)
.L_31:
        /*0058*/ 	.word	0x00000008
.L_32:


//--------------------- .nv.info._Z13GPU_fill_randPfiff --------------------------
	.section	.nv.info._Z13GPU_fill_randPfiff,"",@"SHT_CUDA_INFO"
	.sectionflags	@""
	.align	4


	//----- nvinfo : EIATTR_CUDA_API_VERSION
	.align		4
        /*0000*/ 	.byte	0x04, 0x37
        /*0002*/ 	.short	(.L_34 - .L_33)
.L_33:
        /*0004*/ 	.word	0x00000082


	//----- nvinfo : EIATTR_KPARAM_INFO
	.align		4
.L_34:
        /*0008*/ 	.byte	0x04, 0x17
        /*000a*/ 	.short	(.L_36 - .L_35)
.L_35:
        /*000c*/ 	.word	0x00000000
        /*0010*/ 	.short	0x0003
        /*0012*/ 	.short	0x0010
        /*0014*/ 	.byte	0x00, 0xf0, 0x11, 0x00


	//----- nvinfo : EIATTR_KPARAM_INFO
	.align		4
.L_36:
        /*0018*/ 	.byte	0x04, 0x17
        /*001a*/ 	.short	(.L_38 - .L_37)
.L_37:
        /*001c*/ 	.word	0x00000000
        /*0020*/ 	.short	0x0002
        /*0022*/ 	.short	0x000c
        /*0024*/ 	.byte	0x00, 0xf0, 0x11, 0x00


	//----- nvinfo : EIATTR_KPARAM_INFO
	.align		4
.L_38:
        /*0028*/ 	.byte	0x04, 0x17
        /*002a*/ 	.short	(.L_40 - .L_39)
.L_39:
        /*002c*/ 	.word	0x00000000
        /*0030*/ 	.short	0x0001
        /*0032*/ 	.short	0x0008
        /*0034*/ 	.byte	0x00, 0xf0, 0x11, 0x00


	//----- nvinfo : EIATTR_KPARAM_INFO
	.align		4
.L_40:
        /*0038*/ 	.byte	0x04, 0x17
        /*003a*/ 	.short	(.L_42 - .L_41)
.L_41:
        /*003c*/ 	.word	0x00000000
        /*0040*/ 	.short	0x0000
        /*0042*/ 	.short	0x0000
        /*0044*/ 	.byte	0x00, 0xf5, 0x21, 0x00


	//----- nvinfo : EIATTR_SPARSE_MMA_MASK
	.align		4
.L_42:
        /*0048*/ 	.byte	0x03, 0x50
        /*004a*/ 	.short	0x0000


	//----- nvinfo : EIATTR_MAXREG_COUNT
	.align		4
        /*004c*/ 	.byte	0x03, 0x1b
        /*004e*/ 	.short	0x00ff


	//----- nvinfo : EIATTR_MERCURY_ISA_VERSION
	.align		4
        /*0050*/ 	.byte	0x03, 0x5f
        /*0052*/ 	.short	0x0101


	//----- nvinfo : EIATTR_VRC_CTA_INIT_COUNT
	.align		4
        /*0054*/ 	.byte	0x02, 0x4a
	.zero		1
	.zero		1


	//----- nvinfo : EIATTR_EXIT_INSTR_OFFSETS
	.align		4
        /*0058*/ 	.byte	0x04, 0x1c
        /*005a*/ 	.short	(.L_44 - .L_43)


	//   ....[0]....
.L_43:
        /*005c*/ 	.word	0x00000080


	//   ....[1]....
        /*0060*/ 	.word	0x000027f0


	//----- nvinfo : EIATTR_CRS_STACK_SIZE
	.align		4
.L_44:
        /*0064*/ 	.byte	0x04, 0x1e
        /*0066*/ 	.short	(.L_46 - .L_45)
.L_45:
        /*0068*/ 	.word	0x00000000


	//----- nvinfo : EIATTR_CBANK_PARAM_SIZE
	.align		4
.L_46:
        /*006c*/ 	.byte	0x03, 0x19
        /*006e*/ 	.short	0x0014


	//----- nvinfo : EIATTR_PARAM_CBANK
	.align		4
        /*0070*/ 	.byte	0x04, 0x0a
        /*0072*/ 	.short	(.L_48 - .L_47)
	.align		4
.L_47:
        /*0074*/ 	.word	index@(.nv.constant0._Z13GPU_fill_randPfiff)
        /*0078*/ 	.short	0x0380
        /*007a*/ 	.short	0x0014


	//----- nvinfo : EIATTR_SW_WAR
	.align		4
.L_48:
        /*007c*/ 	.byte	0x04, 0x36
        /*007e*/ 	.short	(.L_50 - .L_49)
.L_49:
        /*0080*/ 	.word	0x00000008
.L_50:


//--------------------- .nv.callgraph             --------------------------
	.section	.nv.callgraph,"",@"SHT_CUDA_CALLGRAPH"
	.align	4
	.sectionentsize	8
	.align		4
        /*0000*/ 	.word	0x00000000
	.align		4
        /*0004*/ 	.word	0xffffffff
	.align		4
        /*0008*/ 	.word	0x00000000
	.align		4
        /*000c*/ 	.word	0xfffffffe
	.align		4
        /*0010*/ 	.word	0x00000000
	.align		4
        /*0014*/ 	.word	0xfffffffd
	.align		4
        /*0018*/ 	.word	0x00000000
	.align		4
        /*001c*/ 	.word	0xfffffffc


//--------------------- .nv.constant4             --------------------------
	.section	.nv.constant4,"a",@progbits
	.align	8
	.align		8
.nv.constant4:
        /*0000*/ 	.dword	precalc_xorwow_matrix
	.align		8
        /*0008*/ 	.dword	precalc_xorwow_offset_matrix
	.align		8
        /*0010*/ 	.dword	mrg32k3aM1
	.align		8
        /*0018*/ 	.dword	mrg32k3aM2
	.align		8
        /*0020*/ 	.dword	mrg32k3aM1SubSeq
	.align		8
        /*0028*/ 	.dword	mrg32k3aM2SubSeq
	.align		8
        /*0030*/ 	.dword	mrg32k3aM1Seq
	.align		8
        /*0038*/ 	.dword	mrg32k3aM2Seq


//--------------------- .nv.constant3             --------------------------
	.section	.nv.constant3,"a",@progbits
	.align	8
.nv.constant3:
	.type		__cr_lgamma_table,@object
	.size		__cr_lgamma_table,(.L_8 - __cr_lgamma_table)
__cr_lgamma_table:
        /*0000*/ 	.byte	0x00, 0x00, 0x00, 0x00, 0x00, 0x00, 0x00, 0x00, 0x00, 0x00, 0x00, 0x00, 0x00, 0x00, 0x00, 0x00
        /*0010*/ 	.byte	0xef, 0x39, 0xfa, 0xfe, 0x42, 0x2e, 0xe6, 0x3f, 0x02, 0x20, 0x2a, 0xfa, 0x0b, 0xab, 0xfc, 0x3f
        /*0020*/ 	.byte	0xf9, 0x2c, 0x92, 0x7c, 0xa7, 0x6c, 0x09, 0x40, 0xc9, 0x79, 0x44, 0x3c, 0x64, 0x26, 0x13, 0x40
        /*0030*/ 	.byte	0xca, 0x01, 0xcf, 0x3a, 0x27, 0x51, 0x1a, 0x40, 0x30, 0xcc, 0x2d, 0xf3, 0xe1, 0x0c, 0x21, 0x40
        /*0040*/ 	.byte	0x0d, 0xb7, 0xfc, 0x82, 0x8e, 0x35, 0x25, 0x40
.L_8:


//--------------------- .text._Z16addOneToElementsPii --------------------------
	.section	.text._Z16addOneToElementsPii,"ax",@progbits
	.align	128
        .global         _Z16addOneToElementsPii
        .type           _Z16addOneToElementsPii,@function
        .size           _Z16addOneToElementsPii,(.L_x_13 - _Z16addOneToElementsPii)
        .other          _Z16addOneToElementsPii,@"STO_CUDA_ENTRY STV_DEFAULT"
_Z16addOneToElementsPii:
.text._Z16addOneToElementsPii:
[----:B------:R-:W-:Y:S01]  /*0000*/  LDC R1, c[0x0][0x37c] ;  /* 0x0000df00ff017b82 */ /* 0x000fe20000000800 */
[----:B------:R-:W0:Y:S07]  /*0010*/  S2R R0, SR_TID.X ;  /* 0x0000000000007919 */ /* 0x000e2e0000002100 */
[----:B------:R-:W0:Y:S01]  /*0020*/  S2UR UR4, SR_CTAID.X ;  /* 0x00000000000479c3 */ /* 0x000e220000002500 */
[----:B------:R-:W1:Y:S07]  /*0030*/  LDCU UR5, c[0x0][0x388] ;  /* 0x00007100ff0577ac */ /* 0x000e6e0008000800 */
[----:B------:R-:W0:Y:S02]  /*0040*/  LDC R5, c[0x0][0x360] ;  /* 0x0000d800ff057b82 */ /* 0x000e240000000800 */
[----:B0-----:R-:W-:-:S05]  /*0050*/  IMAD R5, R5, UR4, R0 ;  /* 0x0000000405057c24 */ /* 0x001fca000f8e0200 */
[----:B-1----:R-:W-:-:S13]  /*0060*/  ISETP.GE.AND P0, PT, R5, UR5, PT ;  /* 0x0000000505007c0c */ /* 0x002fda000bf06270 */
[----:B------:R-:W-:Y:S05]  /*0070*/  @P0 EXIT ;  /* 0x000000000000094d */ /* 0x000fea0003800000 */
[----:B------:R-:W0:Y:S01]  /*0080*/  LDC.64 R2, c[0x0][0x380] ;  /* 0x0000e000ff027b82 */ /* 0x000e220000000a00 */
[----:B------:R-:W1:Y:S01]  /*0090*/  LDCU.64 UR4, c[0x0][0x358] ;  /* 0x00006b00ff0477ac */ /* 0x000e620008000a00 */
[----:B0-----:R-:W-:-:S05]  /*00a0*/  IMAD.WIDE R2, R5, 0x4, R2 ;  /* 0x0000000405027825 */ /* 0x001fca00078e0202 */
[----:B-1----:R-:W2:Y:S02]  /*00b0*/  LDG.E R0, desc[UR4][R2.64] ;  /* 0x0000000402007981 */ /* 0x002ea4000c1e1900 */
[----:B--2---:R-:W-:-:S05]  /*00c0*/  IADD3 R5, PT, PT, R0, 0x1, RZ ;  /* 0x0000000100057810 */ /* 0x004fca0007ffe0ff */
[----:B------:R-:W-:Y:S01]  /*00d0*/  STG.E desc[UR4][R2.64], R5 ;  /* 0x0000000502007986 */ /* 0x000fe2000c101904 */
[----:B------:R-:W-:Y:S05]  /*00e0*/  EXIT ;  /* 0x000000000000794d */ /* 0x000fea0003800000 */
.L_x_0:
[----:B------:R-:W-:-:S00]  /*00f0*/  BRA `(.L_x_0) ;  /* 0xfffffffc00fc7947 */ /* 0x000fc0000383ffff */
[----:B------:R-:W-:-:S00]  /*0100*/  NOP ;  /* 0x0000000000007918 */ /* 0x000fc00000000000 */
[----:B------:R-:W-:-:S00]  /*0110*/  NOP ;  /* 0x0000000000007918 */ /* 0x000fc00000000000 */
[----:B------:R-:W-:-:S00]  /*0120*/  NOP ;  /* 0x0000000000007918 */ /* 0x000fc00000000000 */
[----:B------:R-:W-:-:S00]  /*0130*/  NOP ;  /* 0x0000000000007918 */ /* 0x000fc00000000000 */
[----:B------:R-:W-:-:S00]  /*0140*/  NOP ;  /* 0x0000000000007918 */ /* 0x000fc00000000000 */
[----:B------:R-:W-:-:S00]  /*0150*/  NOP ;  /* 0x0000000000007918 */ /* 0x000fc00000000000 */
[----:B------:R-:W-:-:S00]  /*0160*/  NOP ;  /* 0x0000000000007918 */ /* 0x000fc00000000000 */
[----:B------:R-:W-:-:S00]  /*0170*/  NOP ;  /* 0x0000000000007918 */ /* 0x000fc00000000000 */
.L_x_13:


//--------------------- .text._Z13GPU_fill_randPfiff --------------------------
	.section	.text._Z13GPU_fill_randPfiff,"ax",@progbits
	.align	128
        .global         _Z13GPU_fill_randPfiff
        .type           _Z13GPU_fill_randPfiff,@function
        .size           _Z13GPU_fill_randPfiff,(.L_x_14 - _Z13GPU_fill_randPfiff)
        .other          _Z13GPU_fill_randPfiff,@"STO_CUDA_ENTRY STV_DEFAULT"
_Z13GPU_fill_randPfiff:
.text._Z13GPU_fill_randPfiff:
[----:B------:R-:W0:Y:S01]  /*0000*/  LDC R1, c[0x0][0x37c] ;  /* 0x0000df00ff017b82 */ /* 0x000e220000000800 */
[----:B------:R-:W1:Y:S07]  /*0010*/  S2R R10, SR_TID.X ;  /* 0x00000000000a7919 */ /* 0x000e6e0000002100 */
[----:B------:R-:W1:Y:S01]  /*0020*/  S2UR UR4, SR_CTAID.X ;  /* 0x00000000000479c3 */ /* 0x000e620000002500 */
[----:B------:R-:W2:Y:S01]  /*0030*/  LDCU UR5, c[0x0][0x388] ;  /* 0x00007100ff0577ac */ /* 0x000ea20008000800 */
[----:B0-----:R-:W-:-:S06]  /*0040*/  VIADD R1, R1, 0xffffffd0 ;  /* 0xffffffd001017836 */ /* 0x001fcc0000000000 */
[----:B------:R-:W1:Y:S02]  /*0050*/  LDC R3, c[0x0][0x360] ;  /* 0x0000d800ff037b82 */ /* 0x000e640000000800 */
[----:B-1----:R-:W-:-:S05]  /*0060*/  IMAD R10, R3, UR4, R10 ;  /* 0x00000004030a7c24 */ /* 0x002fca000f8e020a */
[----:B--2---:R-:W-:-:S13]  /*0070*/  ISETP.GE.AND P0, PT, R10, UR5, PT ;  /* 0x000000050a007c0c */ /* 0x004fda000bf06270 */
[----:B------:R-:W-:Y:S05]  /*0080*/  @P0 EXIT ;  /* 0x000000000000094d */ /* 0x000fea0003800000 */
[----:B------:R-:W-:Y:S01]  /*0090*/  IMAD.MOV.U32 R4, RZ, RZ, 0x15ffdb2e ;  /* 0x15ffdb2eff047424 */ /* 0x000fe200078e00ff */
[----:B------:R-:W-:Y:S01]  /*00a0*/  ISETP.NE.AND P0, PT, R10, RZ, PT ;  /* 0x000000ff0a00720c */ /* 0x000fe20003f05270 */
[----:B------:R-:W-:Y:S01]  /*00b0*/  IMAD.MOV.U32 R5, RZ, RZ, 0x4364cc2b ;  /* 0x4364cc2bff057424 */ /* 0x000fe200078e00ff */
[----:B------:R-:W0:Y:S01]  /*00c0*/  LDCU.64 UR6, c[0x0][0x358] ;  /* 0x00006b00ff0677ac */ /* 0x000e220008000a00 */
[----:B------:R-:W-:Y:S01]  /*00d0*/  IMAD.MOV.U32 R6, RZ, RZ, 0x2992aaf3 ;  /* 0x2992aaf3ff067424 */ /* 0x000fe200078e00ff */
[----:B------:R-:W-:Y:S01]  /*00e0*/  BSSY.RECONVERGENT B0, `(.L_x_1) ;  /* 0x000025b000007945 */ /* 0x000fe20003800200 */
[----:B------:R-:W-:Y:S01]  /*00f0*/  IMAD.MOV.U32 R7, RZ, RZ, -0x75bd8fc ;  /* 0xf8a42704ff077424 */ /* 0x000fe200078e00ff */
[----:B------:R1:W-:Y:S01]  /*0100*/  STL.64 [R1], R4 ;  /* 0x0000000401007387 */ /* 0x0003e20000100a00 */
[----:B------:R-:W-:Y:S01]  /*0110*/  IMAD.MOV.U32 R8, RZ, RZ, -0x23270784 ;  /* 0xdcd8f87cff087424 */ /* 0x000fe200078e00ff */
[----:B------:R-:W-:Y:S01]  /*0120*/  SHF.R.S32.HI R2, RZ, 0x1f, R10 ;  /* 0x0000001fff027819 */ /* 0x000fe2000001140a */
[----:B------:R-:W-:Y:S01]  /*0130*/  IMAD.MOV.U32 R9, RZ, RZ, 0x3c613e2f ;  /* 0x3c613e2fff097424 */ /* 0x000fe200078e00ff */
[----:B------:R1:W-:Y:S01]  /*0140*/  STL.64 [R1+0x8], R6 ;  /* 0x0000080601007387 */ /* 0x0003e20000100a00 */
[----:B------:R-:W-:-:S02]  /*0150*/  IMAD.MOV.U32 R0, RZ, RZ, 0x4364cc2b ;  /* 0x4364cc2bff007424 */ /* 0x000fc400078e00ff */
[----:B------:R-:W-:Y:S01]  /*0160*/  IMAD.MOV.U32 R3, RZ, RZ, 0x3c613e2f ;  /* 0x3c613e2fff037424 */ /* 0x000fe200078e00ff */
[----:B------:R1:W-:Y:S01]  /*0170*/  STL.64 [R1+0x10], R8 ;  /* 0x0000100801007387 */ /* 0x0003e20000100a00 */
[----:B------:R-:W-:Y:S05]  /*0180*/  @!P0 BRA `(.L_x_2) ;  /* 0x0000002400408947 */ /* 0x000fea0003800000 */
[----:B------:R-:W-:Y:S02]  /*0190*/  IMAD.MOV.U32 R12, RZ, RZ, R2 ;  /* 0x000000ffff0c7224 */ /* 0x000fe400078e0002 */
[----:B------:R-:W-:Y:S02]  /*01a0*/  IMAD.MOV.U32 R11, RZ, RZ, RZ ;  /* 0x000000ffff0b7224 */ /* 0x000fe400078e00ff */
[----:B------:R-:W-:Y:S02]  /*01b0*/  IMAD.MOV.U32 R0, RZ, RZ, 0x4364cc2b ;  /* 0x4364cc2bff007424 */ /* 0x000fe400078e00ff */
[----:B-1----:R-:W-:Y:S02]  /*01c0*/  IMAD.MOV.U32 R7, RZ, RZ, R10 ;  /* 0x000000ffff077224 */ /* 0x002fe400078e000a */
[----:B------:R-:W-:-:S07]  /*01d0*/  IMAD.MOV.U32 R3, RZ, RZ, 0x3c613e2f ;  /* 0x3c613e2fff037424 */ /* 0x000fce00078e00ff */
.L_x_11:
[----:B-1----:R-:W-:Y:S01]  /*01e0*/  LOP3.LUT R2, R7, 0x3, RZ, 0xc0, !PT ;  /* 0x0000000307027812 */ /* 0x002fe200078ec0ff */
[----:B------:R-:W-:Y:S03]  /*01f0*/  BSSY.RECONVERGENT B1, `(.L_x_3) ;  /* 0x0000243000017945 */ /* 0x000fe60003800200 */
[----:B------:R-:W-:-:S04]  /*0200*/  ISETP.NE.U32.AND P0, PT, R2, RZ, PT ;  /* 0x000000ff0200720c */ /* 0x000fc80003f05070 */
[----:B------:R-:W-:-:S13]  /*0210*/  ISETP.NE.AND.EX P0, PT, RZ, RZ, PT, P0 ;  /* 0x000000ffff00720c */ /* 0x000fda0003f05300 */
[----:B------:R-:W-:Y:S05]  /*0220*/  @!P0 BRA `(.L_x_4) ;  /* 0x0000002000fc8947 */ /* 0x000fea0003800000 */
[----:B------:R-:W1:Y:S01]  /*0230*/  LDC.64 R8, c[0x4][RZ] ;  /* 0x01000000ff087b82 */ /* 0x000e620000000a00 */
[----:B------:R-:W-:Y:S01]  /*0240*/  IMAD.MOV.U32 R0, RZ, RZ, RZ ;  /* 0x000000ffff007224 */ /* 0x000fe200078e00ff */
[----:B------:R-:W-:Y:S01]  /*0250*/  CS2R R2, SRZ ;  /* 0x0000000000027805 */ /* 0x000fe2000001ff00 */
[----:B------:R-:W-:Y:S01]  /*0260*/  IMAD.MOV.U32 R6, RZ, RZ, RZ ;  /* 0x000000ffff067224 */ /* 0x000fe200078e00ff */
[----:B------:R-:W-:Y:S01]  /*0270*/  CS2R R4, SRZ ;  /* 0x0000000000047805 */ /* 0x000fe2000001ff00 */
[----:B-1----:R-:W-:-:S07]  /*0280*/  IMAD.WIDE.U32 R8, R11, 0xc80, R8 ;  /* 0x00000c800b087825 */ /* 0x002fce00078e0008 */
.L_x_6:
[----:B------:R-:W-:-:S06]  /*0290*/  IMAD R13, R6, 0x4, R1 ;  /* 0x00000004060d7824 */ /* 0x000fcc00078e0201 */
[----:B------:R-:W5:Y:S01]  /*02a0*/  LDL R13, [R13+0x4] ;  /* 0x000004000d0d7983 */ /* 0x000f620000100800 */
[----:B------:R-:W-:-:S05]  /*02b0*/  UMOV UR4, URZ ;  /* 0x000000ff00047c82 */ /* 0x000fca0008000000 */
.L_x_5:
[----:B-----5:R-:W-:Y:S01]  /*02c0*/  SHF.R.U32.HI R20, RZ, UR4, R13 ;  /* 0x00000004ff147c19 */ /* 0x020fe2000801160d */
[----:B------:R-:W-:-:S03]  /*02d0*/  IMAD.SHL.U32 R14, R6, 0x20, RZ ;  /* 0x00000020060e7824 */ /* 0x000fc600078e00ff */
[----:B------:R-:W-:Y:S01]  /*02e0*/  LOP3.LUT R15, R20, 0x1, RZ, 0xc0, !PT ;  /* 0x00000001140f7812 */ /* 0x000fe200078ec0ff */
[----:B------:R-:W-:-:S03]  /*02f0*/  VIADD R14, R14, UR4 ;  /* 0x000000040e0e7c36 */ /* 0x000fc60008000000 */
[----:B------:R-:W-:Y:S01]  /*0300*/  ISETP.NE.U32.AND P0, PT, R15, 0x1, PT ;  /* 0x000000010f00780c */ /* 0x000fe20003f05070 */
[----:B------:R-:W-:-:S03]  /*0310*/  IMAD R15, R14, 0x5, RZ ;  /* 0x000000050e0f7824 */ /* 0x000fc600078e02ff */
[----:B------:R-:W-:Y:S01]  /*0320*/  R2P PR, R20, 0x7e ;  /* 0x0000007e14007804 */ /* 0x000fe20000000000 */
[----:B------:R-:W-:-:S08]  /*0330*/  IMAD.WIDE.U32 R14, R15, 0x4, R8 ;  /* 0x000000040f0e7825 */ /* 0x000fd000078e0008 */
[----:B0-----:R-:W2:Y:S04]  /*0340*/  @!P0 LDG.E R17, desc[UR6][R14.64] ;  /* 0x000000060e118981 */ /* 0x001ea8000c1e1900 */
[----:B------:R-:W3:Y:S04]  /*0350*/  @P1 LDG.E R19, desc[UR6][R14.64+0x14] ;  /* 0x000014060e131981 */ /* 0x000ee8000c1e1900 */
[----:B------:R-:W4:Y:S04]  /*0360*/  @P2 LDG.E R21, desc[UR6][R14.64+0x28] ;  /* 0x000028060e152981 */ /* 0x000f28000c1e1900 */
[----:B------:R-:W4:Y:S04]  /*0370*/  @P3 LDG.E R23, desc[UR6][R14.64+0x3c] ;  /* 0x00003c060e173981 */ /* 0x000f28000c1e1900 */
[----:B------:R-:W4:Y:S04]  /*0380*/  @!P0 LDG.E R16, desc[UR6][R14.64+0x8] ;  /* 0x000008060e108981 */ /* 0x000f28000c1e1900 */
[----:B------:R-:W4:Y:S04]  /*0390*/  @P4 LDG.E R25, desc[UR6][R14.64+0x50] ;  /* 0x000050060e194981 */ /* 0x000f28000c1e1900 */
[----:B------:R-:W4:Y:S04]  /*03a0*/  @!P0 LDG.E R18, desc[UR6][R14.64+0x10] ;  /* 0x000010060e128981 */ /* 0x000f28000c1e1900 */
[----:B------:R-:W4:Y:S04]  /*03b0*/  @P1 LDG.E R22, desc[UR6][R14.64+0x1c] ;  /* 0x00001c060e161981 */ /* 0x000f28000c1e1900 */
[----:B------:R-:W4:Y:S04]  /*03c0*/  @P1 LDG.E R24, desc[UR6][R14.64+0x24] ;  /* 0x000024060e181981 */ /* 0x000f28000c1e1900 */
[----:B------:R-:W4:Y:S01]  /*03d0*/  @P6 LDG.E R27, desc[UR6][R14.64+0x78] ;  /* 0x000078060e1b6981 */ /* 0x000f22000c1e1900 */
[----:B--2---:R-:W-:-:S03]  /*03e0*/  @!P0 LOP3.LUT R0, R0, R17, RZ, 0x3c, !PT ;  /* 0x0000001100008212 */ /* 0x004fc600078e3cff */
[----:B------:R-:W2:Y:S01]  /*03f0*/  @!P0 LDG.E R17, desc[UR6][R14.64+0x4] ;  /* 0x000004060e118981 */ /* 0x000ea2000c1e1900 */
[----:B---3--:R-:W-:-:S03]  /*0400*/  @P1 LOP3.LUT R0, R0, R19, RZ, 0x3c, !PT ;  /* 0x0000001300001212 */ /* 0x008fc600078e3cff */
[----:B------:R-:W3:Y:S01]  /*0410*/  @!P0 LDG.E R19, desc[UR6][R14.64+0xc] ;  /* 0x00000c060e138981 */ /* 0x000ee2000c1e1900 */
[----:B----4-:R-:W-:-:S03]  /*0420*/  @P2 LOP3.LUT R0, R0, R21, RZ, 0x3c, !PT ;  /* 0x0000001500002212 */ /* 0x010fc600078e3cff */
[----:B------:R-:W4:Y:S01]  /*0430*/  @P1 LDG.E R21, desc[UR6][R14.64+0x18] ;  /* 0x000018060e151981 */ /* 0x000f22000c1e1900 */
[----:B------:R-:W-:-:S03]  /*0440*/  @P3 LOP3.LUT R0, R0, R23, RZ, 0x3c, !PT ;  /* 0x0000001700003212 */ /* 0x000fc600078e3cff */
[----:B------:R-:W4:Y:S01]  /*0450*/  @P5 LDG.E R23, desc[UR6][R14.64+0x64] ;  /* 0x000064060e175981 */ /* 0x000f22000c1e1900 */
[----:B------:R-:W-:-:S03]  /*0460*/  @!P0 LOP3.LUT R5, R5, R16, RZ, 0x3c, !PT ;  /* 0x0000001005058212 */ /* 0x000fc600078e3cff */
[----:B------:R-:W4:Y:S01]  /*0470*/  @P2 LDG.E R16, desc[UR6][R14.64+0x30] ;  /* 0x000030060e102981 */ /* 0x000f22000c1e1900 */
[----:B------:R-:W-:-:S03]  /*0480*/  @P4 LOP3.LUT R0, R0, R25, RZ, 0x3c, !PT ;  /* 0x0000001900004212 */ /* 0x000fc600078e3cff */
[----:B------:R-:W4:Y:S01]  /*0490*/  @P3 LDG.E R25, desc[UR6][R14.64+0x48] ;  /* 0x000048060e193981 */ /* 0x000f22000c1e1900 */
[----:B------:R-:W-:-:S03]  /*04a0*/  @!P0 LOP3.LUT R3, R3, R18, RZ, 0x3c, !PT ;  /* 0x0000001203038212 */ /* 0x000fc600078e3cff */
[----:B------:R-:W4:Y:S01]  /*04b0*/  @P2 LDG.E R18, desc[UR6][R14.64+0x38] ;  /* 0x000038060e122981 */ /* 0x000f22000c1e1900 */
[----:B------:R-:W-:-:S03]  /*04c0*/  @P1 LOP3.LUT R5, R5, R22, RZ, 0x3c, !PT ;  /* 0x0000001605051212 */ /* 0x000fc600078e3cff */
[----:B------:R-:W4:Y:S01]  /*04d0*/  @P3 LDG.E R22, desc[UR6][R14.64+0x44] ;  /* 0x000044060e163981 */ /* 0x000f22000c1e1900 */
[----:B--2---:R-:W-:-:S03]  /*04e0*/  @!P0 LOP3.LUT R4, R4, R17, RZ, 0x3c, !PT ;  /* 0x0000001104048212 */ /* 0x004fc600078e3cff */
[----:B------:R-:W2:Y:S01]  /*04f0*/  @P1 LDG.E R17, desc[UR6][R14.64+0x20] ;  /* 0x000020060e111981 */ /* 0x000ea2000c1e1900 */
[----:B---3--:R-:W-:-:S03]  /*0500*/  @!P0 LOP3.LUT R2, R2, R19, RZ, 0x3c, !PT ;  /* 0x0000001302028212 */ /* 0x008fc600078e3cff */
[----:B------:R-:W3:Y:S01]  /*0510*/  @P2 LDG.E R19, desc[UR6][R14.64+0x2c] ;  /* 0x00002c060e132981 */ /* 0x000ee2000c1e1900 */
[----:B----4-:R-:W-:-:S03]  /*0520*/  @P1 LOP3.LUT R4, R4, R21, RZ, 0x3c, !PT ;  /* 0x0000001504041212 */ /* 0x010fc600078e3cff */
[----:B------:R-:W4:Y:S01]  /*0530*/  @P2 LDG.E R21, desc[UR6][R14.64+0x34] ;  /* 0x000034060e152981 */ /* 0x000f22000c1e1900 */
[----:B------:R-:W-:-:S03]  /*0540*/  @P5 LOP3.LUT R0, R0, R23, RZ, 0x3c, !PT ;  /* 0x0000001700005212 */ /* 0x000fc600078e3cff */
[----:B------:R-:W4:Y:S01]  /*0550*/  @P3 LDG.E R23, desc[UR6][R14.64+0x40] ;  /* 0x000040060e173981 */ /* 0x000f22000c1e1900 */
[----:B------:R-:W-:Y:S02]  /*0560*/  @P1 LOP3.LUT R3, R3, R24, RZ, 0x3c, !PT ;  /* 0x0000001803031212 */ /* 0x000fe400078e3cff */
[----:B------:R-:W-:Y:S01]  /*0570*/  @P2 LOP3.LUT R5, R5, R16, RZ, 0x3c, !PT ;  /* 0x0000001005052212 */ /* 0x000fe200078e3cff */
[----:B------:R-:W4:Y:S04]  /*0580*/  @P5 LDG.E R24, desc[UR6][R14.64+0x6c] ;  /* 0x00006c060e185981 */ /* 0x000f28000c1e1900 */
[----:B------:R-:W4:Y:S01]  /*0590*/  @P3 LDG.E R16, desc[UR6][R14.64+0x4c] ;  /* 0x00004c060e103981 */ /* 0x000f22000c1e1900 */
[----:B------:R-:W-:-:S03]  /*05a0*/  @P2 LOP3.LUT R3, R3, R18, RZ, 0x3c, !PT ;  /* 0x0000001203032212 */ /* 0x000fc600078e3cff */
[----:B------:R-:W4:Y:S01]  /*05b0*/  @P4 LDG.E R18, desc[UR6][R14.64+0x58] ;  /* 0x000058060e124981 */ /* 0x000f22000c1e1900 */
[----:B------:R-:W-:-:S03]  /*05c0*/  @P3 LOP3.LUT R5, R5, R22, RZ, 0x3c, !PT ;  /* 0x0000001605053212 */ /* 0x000fc600078e3cff */
[----:B------:R-:W4:Y:S01]  /*05d0*/  @P4 LDG.E R22, desc[UR6][R14.64+0x60] ;  /* 0x000060060e164981 */ /* 0x000f22000c1e1900 */
[----:B--2---:R-:W-:-:S03]  /*05e0*/  @P1 LOP3.LUT R2, R2, R17, RZ, 0x3c, !PT ;  /* 0x0000001102021212 */ /* 0x004fc600078e3cff */
[----:B------:R-:W2:Y:S01]  /*05f0*/  @P4 LDG.E R17, desc[UR6][R14.64+0x54] ;  /* 0x000054060e114981 */ /* 0x000ea2000c1e1900 */
[----:B---3--:R-:W-:-:S03]  /*0600*/  @P2 LOP3.LUT R4, R4, R19, RZ, 0x3c, !PT ;  /* 0x0000001304042212 */ /* 0x008fc600078e3cff */
[----:B------:R-:W3:Y:S01]  /*0610*/  @P4 LDG.E R19, desc[UR6][R14.64+0x5c] ;  /* 0x00005c060e134981 */ /* 0x000ee2000c1e1900 */
[----:B----4-:R-:W-:-:S03]  /*0620*/  @P2 LOP3.LUT R2, R2, R21, RZ, 0x3c, !PT ;  /* 0x0000001502022212 */ /* 0x010fc600078e3cff */
[----:B------:R-:W4:Y:S01]  /*0630*/  @P5 LDG.E R21, desc[UR6][R14.64+0x68] ;  /* 0x000068060e155981 */ /* 0x000f22000c1e1900 */
[----:B------:R-:W-:-:S03]  /*0640*/  @P3 LOP3.LUT R4, R4, R23, RZ, 0x3c, !PT ;  /* 0x0000001704043212 */ /* 0x000fc600078e3cff */
[----:B------:R-:W4:Y:S01]  /*0650*/  @P5 LDG.E R23, desc[UR6][R14.64+0x70] ;  /* 0x000070060e175981 */ /* 0x000f22000c1e1900 */
[----:B------:R-:W-:Y:S02]  /*0660*/  LOP3.LUT P0, RZ, R20, 0x80, RZ, 0xc0, !PT ;  /* 0x0000008014ff7812 */ /* 0x000fe4000780c0ff */
[----:B------:R-:W-:Y:S02]  /*0670*/  @P3 LOP3.LUT R2, R2, R25, RZ, 0x3c, !PT ;  /* 0x0000001902023212 */ /* 0x000fe400078e3cff */
[----:B------:R-:W-:Y:S02]  /*0680*/  @P3 LOP3.LUT R3, R3, R16, RZ, 0x3c, !PT ;  /* 0x0000001003033212 */ /* 0x000fe400078e3cff */
[----:B------:R-:W4:Y:S01]  /*0690*/  @P5 LDG.E R16, desc[UR6][R14.64+0x74] ;  /* 0x000074060e105981 */ /* 0x000f22000c1e1900 */
[----:B------:R-:W-:-:S03]  /*06a0*/  @P4 LOP3.LUT R5, R5, R18, RZ, 0x3c, !PT ;  /* 0x0000001205054212 */ /* 0x000fc600078e3cff */
[----:B------:R-:W4:Y:S01]  /*06b0*/  @P6 LDG.E R18, desc[UR6][R14.64+0x80] ;  /* 0x000080060e126981 */ /* 0x000f22000c1e1900 */
[----:B------:R-:W-:-:S03]  /*06c0*/  @P4 LOP3.LUT R3, R3, R22, RZ, 0x3c, !PT ;  /* 0x0000001603034212 */ /* 0x000fc600078e3cff */
[----:B------:R-:W4:Y:S01]  /*06d0*/  @P6 LDG.E R22, desc[UR6][R14.64+0x88] ;  /* 0x000088060e166981 */ /* 0x000f22000c1e1900 */
[----:B------:R-:W-:-:S03]  /*06e0*/  @P5 LOP3.LUT R5, R5, R24, RZ, 0x3c, !PT ;  /* 0x0000001805055212 */ /* 0x000fc600078e3cff */
[----:B------:R-:W4:Y:S04]  /*06f0*/  @P0 LDG.E R25, desc[UR6][R14.64+0x8c] ;  /* 0x00008c060e190981 */ /* 0x000f28000c1e1900 */
[----:B------:R-:W4:Y:S04]  /*0700*/  @P0 LDG.E R24, desc[UR6][R14.64+0x94] ;  /* 0x000094060e180981 */ /* 0x000f28000c1e1900 */
        /* <DEDUP_REMOVED lines=9> */
[----:B------:R-:W-:Y:S02]  /*07a0*/  @P6 LOP3.LUT R0, R0, R27, RZ, 0x3c, !PT ;  /* 0x0000001b00006212 */ /* 0x000fe400078e3cff */
[----:B------:R-:W-:Y:S02]  /*07b0*/  @P5 LOP3.LUT R3, R3, R16, RZ, 0x3c, !PT ;  /* 0x0000001003035212 */ /* 0x000fe400078e3cff */
[----:B------:R-:W-:Y:S02]  /*07c0*/  @P6 LOP3.LUT R5, R5, R18, RZ, 0x3c, !PT ;  /* 0x0000001205056212 */ /* 0x000fe400078e3cff */
[----:B------:R-:W-:Y:S02]  /*07d0*/  @P6 LOP3.LUT R3, R3, R22, RZ, 0x3c, !PT ;  /* 0x0000001603036212 */ /* 0x000fe400078e3cff */
[----:B------:R-:W-:Y:S02]  /*07e0*/  @P0 LOP3.LUT R0, R0, R25, RZ, 0x3c, !PT ;  /* 0x0000001900000212 */ /* 0x000fe400078e3cff */
[----:B------:R-:W-:-:S02]  /*07f0*/  @P0 LOP3.LUT R5, R5, R24, RZ, 0x3c, !PT ;  /* 0x0000001805050212 */ /* 0x000fc400078e3cff */
[----:B------:R-:W-:Y:S02]  /*0800*/  @P0 LOP3.LUT R3, R3, R26, RZ, 0x3c, !PT ;  /* 0x0000001a03030212 */ /* 0x000fe400078e3cff */
[----:B--2---:R-:W-:Y:S02]  /*0810*/  @P6 LOP3.LUT R4, R4, R17, RZ, 0x3c, !PT ;  /* 0x0000001104046212 */ /* 0x004fe400078e3cff */
[----:B---3--:R-:W-:Y:S02]  /*0820*/  @P6 LOP3.LUT R2, R2, R19, RZ, 0x3c, !PT ;  /* 0x0000001302026212 */ /* 0x008fe400078e3cff */
[----:B----4-:R-:W-:Y:S02]  /*0830*/  @P0 LOP3.LUT R4, R4, R21, RZ, 0x3c, !PT ;  /* 0x0000001504040212 */ /* 0x010fe400078e3cff */
[----:B------:R-:W-:Y:S02]  /*0840*/  @P0 LOP3.LUT R2, R2, R23, RZ, 0x3c, !PT ;  /* 0x0000001702020212 */ /* 0x000fe400078e3cff */
[----:B------:R-:W-:-:S13]  /*0850*/  R2P PR, R20.B1, 0x7f ;  /* 0x0000007f14007804 */ /* 0x000fda0000001000 */
[----:B------:R-:W2:Y:S04]  /*0860*/  @P0 LDG.E R18, desc[UR6][R14.64+0xb0] ;  /* 0x0000b0060e120981 */ /* 0x000ea8000c1e1900 */
[----:B------:R-:W3:Y:S04]  /*0870*/  @P0 LDG.E R21, desc[UR6][R14.64+0xa0] ;  /* 0x0000a0060e150981 */ /* 0x000ee8000c1e1900 */
[----:B------:R-:W4:Y:S04]  /*0880*/  @P0 LDG.E R23, desc[UR6][R14.64+0xa4] ;  /* 0x0000a4060e170981 */ /* 0x000f28000c1e1900 */
[----:B------:R-:W4:Y:S04]  /*0890*/  @P0 LDG.E R16, desc[UR6][R14.64+0xa8] ;  /* 0x0000a8060e100981 */ /* 0x000f28000c1e1900 */
[----:B------:R-:W4:Y:S04]  /*08a0*/  @P0 LDG.E R25, desc[UR6][R14.64+0xac] ;  /* 0x0000ac060e190981 */ /* 0x000f28000c1e1900 */
[----:B------:R-:W4:Y:S04]  /*08b0*/  @P1 LDG.E R27, desc[UR6][R14.64+0xb4] ;  /* 0x0000b4060e1b1981 */ /* 0x000f28000c1e1900 */
[----:B------:R-:W4:Y:S04]  /*08c0*/  @P2 LDG.E R29, desc[UR6][R14.64+0xc8] ;  /* 0x0000c8060e1d2981 */ /* 0x000f28000c1e1900 */
[----:B------:R-:W4:Y:S04]  /*08d0*/  @P3 LDG.E R19, desc[UR6][R14.64+0xdc] ;  /* 0x0000dc060e133981 */ /* 0x000f28000c1e1900 */
        /* <DEDUP_REMOVED lines=12> */
[----:B------:R-:W-:Y:S01]  /*09a0*/  LOP3.LUT P0, RZ, R20, 0x8000, RZ, 0xc0, !PT ;  /* 0x0000800014ff7812 */ /* 0x000fe2000780c0ff */
[----:B------:R-:W4:Y:S04]  /*09b0*/  @P1 LDG.E R25, desc[UR6][R14.64+0xc0] ;  /* 0x0000c0060e191981 */ /* 0x000f28000c1e1900 */
[----:B------:R-:W4:Y:S01]  /*09c0*/  @P1 LDG.E R20, desc[UR6][R14.64+0xc4] ;  /* 0x0000c4060e141981 */ /* 0x000f22000c1e1900 */
[----:B------:R-:W-:-:S03]  /*09d0*/  @P1 LOP3.LUT R0, R0, R27, RZ, 0x3c, !PT ;  /* 0x0000001b00001212 */ /* 0x000fc600078e3cff */
[----:B------:R-:W4:Y:S01]  /*09e0*/  @P2 LDG.E R27, desc[UR6][R14.64+0xcc] ;  /* 0x0000cc060e1b2981 */ /* 0x000f22000c1e1900 */
[----:B------:R-:W-:-:S03]  /*09f0*/  @P2 LOP3.LUT R0, R0, R29, RZ, 0x3c, !PT ;  /* 0x0000001d00002212 */ /* 0x000fc600078e3cff */
[----:B------:R-:W4:Y:S01]  /*0a00*/  @P6 LDG.E R29, desc[UR6][R14.64+0x118] ;  /* 0x000118060e1d6981 */ /* 0x000f22000c1e1900 */
[----:B------:R-:W-:-:S03]  /*0a10*/  @P3 LOP3.LUT R0, R0, R19, RZ, 0x3c, !PT ;  /* 0x0000001300003212 */ /* 0x000fc600078e3cff */
[----:B------:R-:W4:Y:S01]  /*0a20*/  @P2 LDG.E R19, desc[UR6][R14.64+0xd4] ;  /* 0x0000d4060e132981 */ /* 0x000f22000c1e1900 */
[----:B------:R-:W-:-:S03]  /*0a30*/  @P4 LOP3.LUT R0, R0, R17, RZ, 0x3c, !PT ;  /* 0x0000001100004212 */ /* 0x000fc600078e3cff */
[----:B------:R-:W4:Y:S04]  /*0a40*/  @P5 LDG.E R17, desc[UR6][R14.64+0x108] ;  /* 0x000108060e115981 */ /* 0x000f28000c1e1900 */
[----:B------:R-:W4:Y:S01]  /*0a50*/  @P0 LDG.E R26, desc[UR6][R14.64+0x13c] ;  /* 0x00013c060e1a0981 */ /* 0x000f22000c1e1900 */
[----:B--2---:R-:W-:-:S03]  /*0a60*/  @P1 LOP3.LUT R5, R5, R18, RZ, 0x3c, !PT ;  /* 0x0000001205051212 */ /* 0x004fc600078e3cff */
[----:B------:R-:W2:Y:S01]  /*0a70*/  @P4 LDG.E R18, desc[UR6][R14.64+0x100] ;  /* 0x000100060e124981 */ /* 0x000ea2000c1e1900 */
[----:B---3--:R-:W-:Y:S02]  /*0a80*/  @P5 LOP3.LUT R0, R0, R21, RZ, 0x3c, !PT ;  /* 0x0000001500005212 */ /* 0x008fe400078e3cff */
[----:B------:R-:W-:Y:S01]  /*0a90*/  @P2 LOP3.LUT R5, R5, R22, RZ, 0x3c, !PT ;  /* 0x0000001605052212 */ /* 0x000fe200078e3cff */
[----:B------:R-:W3:Y:S01]  /*0aa0*/  @P3 LDG.E R21, desc[UR6][R14.64+0xe0] ;  /* 0x0000e0060e153981 */ /* 0x000ee2000c1e1900 */
[----:B----4-:R-:W-:-:S03]  /*0ab0*/  @P1 LOP3.LUT R4, R4, R23, RZ, 0x3c, !PT ;  /* 0x0000001704041212 */ /* 0x010fc600078e3cff */
[----:B------:R-:W4:Y:S04]  /*0ac0*/  @P3 LDG.E R22, desc[UR6][R14.64+0xec] ;  /* 0x0000ec060e163981 */ /* 0x000f28000c1e1900 */
[----:B------:R-:W2:Y:S01]  /*0ad0*/  @P3 LDG.E R23, desc[UR6][R14.64+0xe8] ;  /* 0x0000e8060e173981 */ /* 0x000ea2000c1e1900 */
[----:B------:R-:W-:-:S03]  /*0ae0*/  @P1 LOP3.LUT R2, R2, R25, RZ, 0x3c, !PT ;  /* 0x0000001902021212 */ /* 0x000fc600078e3cff */
[----:B------:R-:W2:Y:S01]  /*0af0*/  @P4 LDG.E R25, desc[UR6][R14.64+0xf4] ;  /* 0x0000f4060e194981 */ /* 0x000ea2000c1e1900 */
[----:B------:R-:W-:-:S03]  /*0b00*/  @P1 LOP3.LUT R3, R3, R20, RZ, 0x3c, !PT ;  /* 0x0000001403031212 */ /* 0x000fc600078e3cff */
[----:B------:R-:W2:Y:S01]  /*0b10*/  @P3 LDG.E R20, desc[UR6][R14.64+0xe4] ;  /* 0x0000e4060e143981 */ /* 0x000ea2000c1e1900 */
[----:B------:R-:W-:Y:S02]  /*0b20*/  @P2 LOP3.LUT R4, R4, R27, RZ, 0x3c, !PT ;  /* 0x0000001b04042212 */ /* 0x000fe400078e3cff */
[----:B------:R-:W-:Y:S01]  /*0b30*/  @P2 LOP3.LUT R3, R3, R16, RZ, 0x3c, !PT ;  /* 0x0000001003032212 */ /* 0x000fe200078e3cff */
[----:B------:R-:W2:Y:S04]  /*0b40*/  @P4 LDG.E R27, desc[UR6][R14.64+0xfc] ;  /* 0x0000fc060e1b4981 */ /* 0x000ea8000c1e1900 */
[----:B------:R-:W2:Y:S01]  /*0b50*/  @P5 LDG.E R16, desc[UR6][R14.64+0x10c] ;  /* 0x00010c060e105981 */ /* 0x000ea2000c1e1900 */
[----:B------:R-:W-:-:S03]  /*0b60*/  @P2 LOP3.LUT R2, R2, R19, RZ, 0x3c, !PT ;  /* 0x0000001302022212 */ /* 0x000fc600078e3cff */
[----:B------:R-:W2:Y:S01]  /*0b70*/  @P5 LDG.E R19, desc[UR6][R14.64+0x110] ;  /* 0x000110060e135981 */ /* 0x000ea2000c1e1900 */
[----:B------:R-:W-:-:S03]  /*0b80*/  @P6 LOP3.LUT R0, R0, R29, RZ, 0x3c, !PT ;  /* 0x0000001d00006212 */ /* 0x000fc600078e3cff */
[----:B------:R-:W2:Y:S01]  /*0b90*/  @P0 LDG.E R29, desc[UR6][R14.64+0x12c] ;  /* 0x00012c060e1d0981 */ /* 0x000ea2000c1e1900 */
[----:B---3--:R-:W-:-:S03]  /*0ba0*/  @P3 LOP3.LUT R4, R4, R21, RZ, 0x3c, !PT ;  /* 0x0000001504043212 */ /* 0x008fc600078e3cff */
[----:B------:R-:W3:Y:S01]  /*0bb0*/  @P6 LDG.E R21, desc[UR6][R14.64+0x11c] ;  /* 0x00011c060e156981 */ /* 0x000ee2000c1e1900 */
[----:B----4-:R-:W-:-:S03]  /*0bc0*/  @P3 LOP3.LUT R3, R3, R22, RZ, 0x3c, !PT ;  /* 0x0000001603033212 */ /* 0x010fc600078e3cff */
[----:B------:R-:W4:Y:S01]  /*0bd0*/  @P6 LDG.E R22, desc[UR6][R14.64+0x128] ;  /* 0x000128060e166981 */ /* 0x000f22000c1e1900 */
[----:B--2---:R-:W-:Y:S02]  /*0be0*/  @P3 LOP3.LUT R2, R2, R23, RZ, 0x3c, !PT ;  /* 0x0000001702023212 */ /* 0x004fe400078e3cff */
[----:B------:R-:W-:Y:S01]  /*0bf0*/  @P4 LOP3.LUT R3, R3, R18, RZ, 0x3c, !PT ;  /* 0x0000001203034212 */ /* 0x000fe200078e3cff */
[----:B------:R-:W2:Y:S01]  /*0c00*/  @P6 LDG.E R23, desc[UR6][R14.64+0x124] ;  /* 0x000124060e176981 */ /* 0x000ea2000c1e1900 */
[----:B------:R-:W-:-:S03]  /*0c10*/  @P4 LOP3.LUT R4, R4, R25, RZ, 0x3c, !PT ;  /* 0x0000001904044212 */ /* 0x000fc600078e3cff */
[----:B------:R-:W4:Y:S01]  /*0c20*/  @P6 LDG.E R18, desc[UR6][R14.64+0x120] ;  /* 0x000120060e126981 */ /* 0x000f22000c1e1900 */
[----:B------:R-:W-:-:S03]  /*0c30*/  @P3 LOP3.LUT R5, R5, R20, RZ, 0x3c, !PT ;  /* 0x0000001405053212 */ /* 0x000fc600078e3cff */
[----:B------:R-:W4:Y:S01]  /*0c40*/  @P5 LDG.E R20, desc[UR6][R14.64+0x114] ;  /* 0x000114060e145981 */ /* 0x000f22000c1e1900 */
[----:B------:R-:W-:Y:S02]  /*0c50*/  @P4 LOP3.LUT R5, R5, R24, RZ, 0x3c, !PT ;  /* 0x0000001805054212 */ /* 0x000fe400078e3cff */
[----:B------:R-:W-:Y:S01]  /*0c60*/  @P5 LOP3.LUT R4, R4, R17, RZ, 0x3c, !PT ;  /* 0x0000001104045212 */ /* 0x000fe200078e3cff */
[----:B------:R-:W4:Y:S04]  /*0c70*/  @P0 LDG.E R24, desc[UR6][R14.64+0x134] ;  /* 0x000134060e180981 */ /* 0x000f28000c1e1900 */
[----:B------:R-:W4:Y:S04]  /*0c80*/  @P0 LDG.E R17, desc[UR6][R14.64+0x130] ;  /* 0x000130060e110981 */ /* 0x000f28000c1e1900 */
[----:B------:R-:W4:Y:S01]  /*0c90*/  @P0 LDG.E R25, desc[UR6][R14.64+0x138] ;  /* 0x000138060e190981 */ /* 0x000f22000c1e1900 */
[----:B------:R-:W-:Y:S01]  /*0ca0*/  UIADD3 UR4, UPT, UPT, UR4, 0x10, URZ ;  /* 0x0000001004047890 */ /* 0x000fe2000fffe0ff */
[----:B------:R-:W-:-:S03]  /*0cb0*/  @P4 LOP3.LUT R2, R2, R27, RZ, 0x3c, !PT ;  /* 0x0000001b02024212 */ /* 0x000fc600078e3cff */
[----:B------:R-:W-:Y:S01]  /*0cc0*/  UISETP.NE.AND UP0, UPT, UR4, 0x20, UPT ;  /* 0x000000200400788c */ /* 0x000fe2000bf05270 */
[----:B------:R-:W-:Y:S02]  /*0cd0*/  @P5 LOP3.LUT R5, R5, R16, RZ, 0x3c, !PT ;  /* 0x0000001005055212 */ /* 0x000fe400078e3cff */
[----:B------:R-:W-:Y:S02]  /*0ce0*/  @P5 LOP3.LUT R2, R2, R19, RZ, 0x3c, !PT ;  /* 0x0000001302025212 */ /* 0x000fe400078e3cff */
[----:B------:R-:W-:Y:S02]  /*0cf0*/  @P0 LOP3.LUT R0, R0, R29, RZ, 0x3c, !PT ;  /* 0x0000001d00000212 */ /* 0x000fe400078e3cff */
[----:B---3--:R-:W-:Y:S02]  /*0d00*/  @P6 LOP3.LUT R4, R4, R21, RZ, 0x3c, !PT ;  /* 0x0000001504046212 */ /* 0x008fe400078e3cff */
[----:B--2---:R-:W-:Y:S02]  /*0d10*/  @P6 LOP3.LUT R2, R2, R23, RZ, 0x3c, !PT ;  /* 0x0000001702026212 */ /* 0x004fe400078e3cff */
[----:B----4-:R-:W-:-:S02]  /*0d20*/  @P6 LOP3.LUT R5, R5, R18, RZ, 0x3c, !PT ;  /* 0x0000001205056212 */ /* 0x010fc400078e3cff */
[----:B------:R-:W-:-:S04]  /*0d30*/  @P5 LOP3.LUT R3, R3, R20, RZ, 0x3c, !PT ;  /* 0x0000001403035212 */ /* 0x000fc800078e3cff */
[----:B------:R-:W-:Y:S02]  /*0d40*/  @P6 LOP3.LUT R3, R3, R22, RZ, 0x3c, !PT ;  /* 0x0000001603036212 */ /* 0x000fe400078e3cff */
[----:B------:R-:W-:Y:S02]  /*0d50*/  @P0 LOP3.LUT R5, R5, R24, RZ, 0x3c, !PT ;  /* 0x0000001805050212 */ /* 0x000fe400078e3cff */
[----:B------:R-:W-:Y:S02]  /*0d60*/  @P0 LOP3.LUT R4, R4, R17, RZ, 0x3c, !PT ;  /* 0x0000001104040212 */ /* 0x000fe400078e3cff */
[----:B------:R-:W-:Y:S02]  /*0d70*/  @P0 LOP3.LUT R3, R3, R26, RZ, 0x3c, !PT ;  /* 0x0000001a03030212 */ /* 0x000fe400078e3cff */
[----:B------:R-:W-:Y:S01]  /*0d80*/  @P0 LOP3.LUT R2, R2, R25, RZ, 0x3c, !PT ;  /* 0x0000001902020212 */ /* 0x000fe200078e3cff */
[----:B------:R-:W-:Y:S06]  /*0d90*/  BRA.U UP0, `(.L_x_5) ;  /* 0xfffffff500487547 */ /* 0x000fec000b83ffff */
[----:B------:R-:W-:-:S05]  /*0da0*/  VIADD R6, R6, 0x1 ;  /* 0x0000000106067836 */ /* 0x000fca0000000000 */
[----:B------:R-:W-:-:S13]  /*0db0*/  ISETP.NE.AND P0, PT, R6, 0x5, PT ;  /* 0x000000050600780c */ /* 0x000fda0003f05270 */
[----:B------:R-:W-:Y:S05]  /*0dc0*/  @P0 BRA `(.L_x_6) ;  /* 0xfffffff400300947 */ /* 0x000fea000383ffff */
[----:B------:R-:W-:Y:S01]  /*0dd0*/  LOP3.LUT R6, R7, 0x3, RZ, 0xc0, !PT ;  /* 0x0000000307067812 */ /* 0x000fe200078ec0ff */
[----:B------:R1:W-:Y:S03]  /*0de0*/  STL.64 [R1+0x8], R4 ;  /* 0x0000080401007387 */ /* 0x0003e60000100a00 */
[----:B------:R-:W-:Y:S01]  /*0df0*/  ISETP.NE.U32.AND P0, PT, R6, 0x1, PT ;  /* 0x000000010600780c */ /* 0x000fe20003f05070 */
[----:B------:R1:W-:Y:S03]  /*0e00*/  STL.64 [R1+0x10], R2 ;  /* 0x0000100201007387 */ /* 0x0003e60000100a00 */
[----:B------:R-:W-:Y:S01]  /*0e10*/  ISETP.NE.AND.EX P0, PT, RZ, RZ, PT, P0 ;  /* 0x000000ffff00720c */ /* 0x000fe20003f05300 */
[----:B------:R1:W-:-:S12]  /*0e20*/  STL [R1+0x4], R0 ;  /* 0x0000040001007387 */ /* 0x0003d80000100800 */
[----:B-1----:R-:W-:Y:S05]  /*0e30*/  @!P0 BRA `(.L_x_4) ;  /* 0x0000001400f88947 */ /* 0x002fea0003800000 */
[----:B------:R-:W-:Y:S01]  /*0e40*/  UMOV UR4, URZ ;  /* 0x000000ff00047c82 */ /* 0x000fe20008000000 */
[----:B------:R-:W-:Y:S01]  /*0e50*/  IMAD.MOV.U32 R0, RZ, RZ, RZ ;  /* 0x000000ffff007224 */ /* 0x000fe200078e00ff */
[----:B------:R-:W-:Y:S01]  /*0e60*/  CS2R R4, SRZ ;  /* 0x0000000000047805 */ /* 0x000fe2000001ff00 */
[----:B------:R-:W-:Y:S02]  /*0e70*/  IMAD.MOV.U32 R6, RZ, RZ, RZ ;  /* 0x000000ffff067224 */ /* 0x000fe400078e00ff */
[----:B------:R-:W-:Y:S02]  /*0e80*/  IMAD.MOV.U32 R2, RZ, RZ, RZ ;  /* 0x000000ffff027224 */ /* 0x000fe400078e00ff */
[----:B------:R-:W-:-:S07]  /*0e90*/  IMAD.U32 R3, RZ, RZ, UR4 ;  /* 0x00000004ff037e24 */ /* 0x000fce000f8e00ff */
.L_x_8:
[----:B------:R-:W-:-:S06]  /*0ea0*/  IMAD R13, R6, 0x4, R1 ;  /* 0x00000004060d7824 */ /* 0x000fcc00078e0201 */
[----:B------:R-:W5:Y:S01]  /*0eb0*/  LDL R13, [R13+0x4] ;  /* 0x000004000d0d7983 */ /* 0x000f620000100800 */
[----:B------:R-:W-:-:S05]  /*0ec0*/  UMOV UR4, URZ ;  /* 0x000000ff00047c82 */ /* 0x000fca0008000000 */
.L_x_7:
        /* <DEDUP_REMOVED lines=8> */
[----:B------:R-:W2:Y:S04]  /*0f50*/  @!P0 LDG.E R17, desc[UR6][R14.64] ;  /* 0x000000060e118981 */ /* 0x000ea8000c1e1900 */
        /* <DEDUP_REMOVED lines=171> */
[----:B------:R1:W-:Y:S03]  /*1a10*/  STL [R1+0x4], R0 ;  /* 0x0000040001007387 */ /* 0x0003e60000100800 */
[----:B------:R-:W-:Y:S01]  /*1a20*/  ISETP.NE.AND.EX P0, PT, RZ, RZ, PT, P0 ;  /* 0x000000ffff00720c */ /* 0x000fe20003f05300 */
[----:B------:R1:W-:-:S12]  /*1a30*/  STL.64 [R1+0x10], R2 ;  /* 0x0000100201007387 */ /* 0x0003d80000100a00 */
[----:B-1----:R-:W-:Y:S05]  /*1a40*/  @P0 BRA `(.L_x_4) ;  /* 0x0000000800f40947 */ /* 0x002fea0003800000 */
[----:B------:R-:W-:Y:S01]  /*1a50*/  UMOV UR4, URZ ;  /* 0x000000ff00047c82 */ /* 0x000fe20008000000 */
[----:B------:R-:W-:Y:S01]  /*1a60*/  IMAD.MOV.U32 R0, RZ, RZ, RZ ;  /* 0x000000ffff007224 */ /* 0x000fe200078e00ff */
[----:B------:R-:W-:Y:S01]  /*1a70*/  CS2R R4, SRZ ;  /* 0x0000000000047805 */ /* 0x000fe2000001ff00 */
[----:B------:R-:W-:Y:S02]  /*1a80*/  IMAD.MOV.U32 R6, RZ, RZ, RZ ;  /* 0x000000ffff067224 */ /* 0x000fe400078e00ff */
[----:B------:R-:W-:Y:S02]  /*1a90*/  IMAD.MOV.U32 R2, RZ, RZ, RZ ;  /* 0x000000ffff027224 */ /* 0x000fe400078e00ff */
[----:B------:R-:W-:-:S07]  /*1aa0*/  IMAD.U32 R3, RZ, RZ, UR4 ;  /* 0x00000004ff037e24 */ /* 0x000fce000f8e00ff */
.L_x_10:
[----:B------:R-:W-:-:S06]  /*1ab0*/  IMAD R13, R6, 0x4, R1 ;  /* 0x00000004060d7824 */ /* 0x000fcc00078e0201 */
[----:B------:R-:W5:Y:S01]  /*1ac0*/  LDL R13, [R13+0x4] ;  /* 0x000004000d0d7983 */ /* 0x000f620000100800 */
[----:B------:R-:W-:-:S05]  /*1ad0*/  UMOV UR4, URZ ;  /* 0x000000ff00047c82 */ /* 0x000fca0008000000 */
.L_x_9:
        /* <DEDUP_REMOVED lines=177> */
[----:B------:R1:W-:Y:S04]  /*25f0*/  STL.64 [R1+0x8], R4 ;  /* 0x0000080401007387 */ /* 0x0003e80000100a00 */
[----:B------:R1:W-:Y:S04]  /*2600*/  STL [R1+0x4], R0 ;  /* 0x0000040001007387 */ /* 0x0003e80000100800 */
[----:B------:R1:W-:Y:S02]  /*2610*/  STL.64 [R1+0x10], R2 ;  /* 0x0000100201007387 */ /* 0x0003e40000100a00 */
.L_x_4:
[----:B0-----:R-:W-:Y:S05]  /*2620*/  BSYNC.RECONVERGENT B1 ;  /* 0x0000000000017941 */ /* 0x001fea0003800200 */
.L_x_3:
[----:B------:R-:W-:Y:S01]  /*2630*/  ISETP.GT.U32.AND P0, PT, R7, 0x3, PT ;  /* 0x000000030700780c */ /* 0x000fe20003f04070 */
[----:B------:R-:W-:Y:S01]  /*2640*/  VIADD R11, R11, 0x1 ;  /* 0x000000010b0b7836 */ /* 0x000fe20000000000 */
[--C-:B------:R-:W-:Y:S02]  /*2650*/  SHF.R.U64 R7, R7, 0x2, R12.reuse ;  /* 0x0000000207077819 */ /* 0x100fe4000000120c */
[----:B------:R-:W-:Y:S02]  /*2660*/  ISETP.GT.U32.AND.EX P0, PT, R12, RZ, PT, P0 ;  /* 0x000000ff0c00720c */ /* 0x000fe40003f04100 */
[----:B------:R-:W-:-:S11]  /*2670*/  SHF.R.U32.HI R12, RZ, 0x2, R12 ;  /* 0x00000002ff0c7819 */ /* 0x000fd6000001160c */
[----:B------:R-:W-:Y:S05]  /*2680*/  @P0 BRA `(.L_x_11) ;  /* 0xffffffd800d40947 */ /* 0x000fea000383ffff */
.L_x_2:
[----:B0-----:R-:W-:Y:S05]  /*2690*/  BSYNC.RECONVERGENT B0 ;  /* 0x0000000000007941 */ /* 0x001fea0003800200 */
.L_x_1:
[----:B-1----:R-:W-:Y:S01]  /*26a0*/  SHF.R.U32.HI R5, RZ, 0x2, R0 ;  /* 0x00000002ff057819 */ /* 0x002fe20000011600 */
[----:B------:R-:W0:Y:S01]  /*26b0*/  LDC R7, c[0x0][0x38c] ;  /* 0x0000e300ff077b82 */ /* 0x000e220000000800 */
[----:B------:R-:W0:Y:S02]  /*26c0*/  LDCU UR4, c[0x0][0x390] ;  /* 0x00007200ff0477ac */ /* 0x000e240008000800 */
[----:B------:R-:W-:Y:S01]  /*26d0*/  LOP3.LUT R5, R5, R0, RZ, 0x3c, !PT ;  /* 0x0000000005057212 */ /* 0x000fe200078e3cff */
[----:B------:R-:W-:Y:S01]  /*26e0*/  IMAD.SHL.U32 R0, R3, 0x10, RZ ;  /* 0x0000001003007824 */ /* 0x000fe200078e00ff */
[----:B------:R-:W1:Y:S03]  /*26f0*/  LDCU.64 UR8, c[0x0][0x380] ;  /* 0x00007000ff0877ac */ /* 0x000e660008000a00 */
[----:B------:R-:W-:-:S05]  /*2700*/  IMAD.SHL.U32 R2, R5, 0x2, RZ ;  /* 0x0000000205027824 */ /* 0x000fca00078e00ff */
[----:B------:R-:W-:Y:S01]  /*2710*/  LOP3.LUT R0, R5, R2, R0, 0x96, !PT ;  /* 0x0000000205007212 */ /* 0x000fe200078e9600 */
[----:B------:R-:W-:-:S03]  /*2720*/  IMAD.MOV.U32 R5, RZ, RZ, 0x2f800000 ;  /* 0x2f800000ff057424 */ /* 0x000fc600078e00ff */
[----:B------:R-:W-:-:S05]  /*2730*/  LOP3.LUT R0, R0, R3, RZ, 0x3c, !PT ;  /* 0x0000000300007212 */ /* 0x000fca00078e3cff */
[----:B------:R-:W-:Y:S01]  /*2740*/  VIADD R0, R0, 0x160562f3 ;  /* 0x160562f300007836 */ /* 0x000fe20000000000 */
[----:B-1----:R-:W-:Y:S01]  /*2750*/  LEA R2, P0, R10, UR8, 0x2 ;  /* 0x000000080a027c11 */ /* 0x002fe2000f8010ff */
[----:B0-----:R-:W-:-:S03]  /*2760*/  FADD R3, -R7, UR4 ;  /* 0x0000000407037e21 */ /* 0x001fc60008000100 */
[----:B------:R-:W-:-:S05]  /*2770*/  I2FP.F32.U32 R0, R0 ;  /* 0x0000000000007245 */ /* 0x000fca0000201000 */
[----:B------:R-:W-:-:S04]  /*2780*/  FFMA R0, R0, R5, 1.1641532182693481445e-10 ;  /* 0x2f00000000007423 */ /* 0x000fc80000000005 */
[----:B------:R-:W-:Y:S01]  /*2790*/  FFMA R0, R0, R3, R7 ;  /* 0x0000000300007223 */ /* 0x000fe20000000007 */
[----:B------:R-:W-:-:S04]  /*27a0*/  SHF.R.S32.HI R3, RZ, 0x1f, R10 ;  /* 0x0000001fff037819 */ /* 0x000fc8000001140a */
[----:B------:R-:W-:Y:S01]  /*27b0*/  LEA.HI.X R3, R10, UR9, R3, 0x2, P0 ;  /* 0x000000090a037c11 */ /* 0x000fe200080f1403 */
[----:B------:R-:W0:Y:S02]  /*27c0*/  F2I.TRUNC.NTZ R0, R0 ;  /* 0x0000000000007305 */ /* 0x000e24000020f100 */
[----:B0-----:R-:W-:-:S05]  /*27d0*/  I2FP.F32.S32 R5, R0 ;  /* 0x0000000000057245 */ /* 0x001fca0000201400 */
[----:B------:R-:W-:Y:S01]  /*27e0*/  STG.E desc[UR6][R2.64], R5 ;  /* 0x0000000502007986 */ /* 0x000fe2000c101906 */
[----:B------:R-:W-:Y:S05]  /*27f0*/  EXIT ;  /* 0x000000000000794d */ /* 0x000fea0003800000 */
.L_x_12:
        /* <DEDUP_REMOVED lines=16> */
.L_x_14:


//--------------------- .nv.global.init           --------------------------
	.section	.nv.global.init,"aw",@progbits
	.align	4
.nv.global.init:
	.type		mrg32k3aM1SubSeq,@object
	.size		mrg32k3aM1SubSeq,(mrg32k3aM2SubSeq - mrg32k3aM1SubSeq)
mrg32k3aM1SubSeq:
        /*0000*/ 	.byte	0x0b, 0xcc, 0xee, 0x04, 0x73, 0x29, 0x8b, 0x6f, 0xf6, 0x53, 0x03, 0xf6, 0x23, 0xf6, 0xea, 0xda
        /* <DEDUP_REMOVED lines=125> */
	.type		mrg32k3aM2SubSeq,@object
	.size		mrg32k3aM2SubSeq,(mrg32k3aM1 - mrg32k3aM2SubSeq)
mrg32k3aM2SubSeq:
        /* <DEDUP_REMOVED lines=126> */
	.type		mrg32k3aM1,@object
	.size		mrg32k3aM1,(mrg32k3aM1Seq - mrg32k3aM1)
mrg32k3aM1:
        /* <DEDUP_REMOVED lines=144> */
	.type		mrg32k3aM1Seq,@object
	.size		mrg32k3aM1Seq,(mrg32k3aM2 - mrg32k3aM1Seq)
mrg32k3aM1Seq:
        /* <DEDUP_REMOVED lines=144> */
	.type		mrg32k3aM2,@object
	.size		mrg32k3aM2,(mrg32k3aM2Seq - mrg32k3aM2)
mrg32k3aM2:
        /* <DEDUP_REMOVED lines=144> */
	.type		mrg32k3aM2Seq,@object
	.size		mrg32k3aM2Seq,(precalc_xorwow_matrix - mrg32k3aM2Seq)
mrg32k3aM2Seq:
        /* <DEDUP_REMOVED lines=144> */
	.type		precalc_xorwow_matrix,@object
	.size		precalc_xorwow_matrix,(precalc_xorwow_offset_matrix - precalc_xorwow_matrix)
precalc_xorwow_matrix:
        /* <DEDUP_REMOVED lines=6400> */
	.type		precalc_xorwow_offset_matrix,@object
	.size		precalc_xorwow_offset_matrix,(.L_1 - precalc_xorwow_offset_matrix)
precalc_xorwow_offset_matrix:
        /* <DEDUP_REMOVED lines=6400> */
.L_1:


//--------------------- .nv.shared.reserved.0     --------------------------
	.section	.nv.shared.reserved.0,"aw",@nobits
	.weak		__nv_reservedSMEM_offset_0_alias
	.size		__nv_reservedSMEM_offset_0_alias, 0, 64
	.other		__nv_reservedSMEM_offset_0_alias,@"STO_CUDA_RESERVED_SHARED STV_DEFAULT"
__nv_reservedSMEM_offset_0_alias:
	.zero		0
	.zero		64


//--------------------- .nv.constant0._Z16addOneToElementsPii --------------------------
	.section	.nv.constant0._Z16addOneToElementsPii,"a",@progbits
	.sectionflags	@""
	.align	4
.nv.constant0._Z16addOneToElementsPii:
	.zero		908


//--------------------- .nv.constant0._Z13GPU_fill_randPfiff --------------------------
	.section	.nv.constant0._Z13GPU_fill_randPfiff,"a",@progbits
	.sectionflags	@""
	.align	4
.nv.constant0._Z13GPU_fill_randPfiff:
	.zero		916


//--------------------- SYMBOLS --------------------------

	.type		.nv.reservedSmem.offset0,@object
	.size		.nv.reservedSmem.offset0,0x4
